//
// Generated by NVIDIA NVVM Compiler
//
// Compiler Build ID: CL-36424714
// Cuda compilation tools, release 13.0, V13.0.88
// Based on NVVM 20.0.0
//

.version 9.0
.target sm_100
.address_size 64

	// .globl	_Z12matAddKernelPfS_S_i

.visible .entry _Z12matAddKernelPfS_S_i(
	.param .u64 .ptr .align 1 _Z12matAddKernelPfS_S_i_param_0,
	.param .u64 .ptr .align 1 _Z12matAddKernelPfS_S_i_param_1,
	.param .u64 .ptr .align 1 _Z12matAddKernelPfS_S_i_param_2,
	.param .u32 _Z12matAddKernelPfS_S_i_param_3
)
{
	.reg .pred 	%p<4>;
	.reg .b32 	%r<12>;
	.reg .b32 	%f<4>;
	.reg .b64 	%rd<11>;

	ld.param.u64 	%rd1, [_Z12matAddKernelPfS_S_i_param_0];
	ld.param.u64 	%rd2, [_Z12matAddKernelPfS_S_i_param_1];
	ld.param.u64 	%rd3, [_Z12matAddKernelPfS_S_i_param_2];
	mov.u32 	%r2, %ctaid.x;
	mov.u32 	%r3, %ntid.x;
	mov.u32 	%r4, %tid.x;
	mad.lo.s32 	%r5, %r2, %r3, %r4;
	mov.u32 	%r6, %ctaid.y;
	mov.u32 	%r7, %ntid.y;
	mov.u32 	%r8, %tid.y;
	mad.lo.s32 	%r9, %r6, %r7, %r8;
	shl.b32 	%r11, %r9, 2;
	add.s32 	%r1, %r11, %r5;
	setp.gt.s32 	%p1, %r5, 3;
	setp.gt.u32 	%p2, %r9, 3;
	or.pred  	%p3, %p1, %p2;
	@%p3 bra 	$L__BB0_2;
	cvta.to.global.u64 	%rd4, %rd1;
	cvta.to.global.u64 	%rd5, %rd2;
	cvta.to.global.u64 	%rd6, %rd3;
	mul.wide.s32 	%rd7, %r1, 4;
	add.s64 	%rd8, %rd4, %rd7;
	ld.global.f32 	%f1, [%rd8];
	add.s64 	%rd9, %rd5, %rd7;
	ld.global.f32 	%f2, [%rd9];
	add.f32 	%f3, %f1, %f2;
	add.s64 	%rd10, %rd6, %rd7;
	st.global.f32 	[%rd10], %f3;
$L__BB0_2:
	ret;

}
	// .globl	_Z13matAddKernel1PfS_S_i
.visible .entry _Z13matAddKernel1PfS_S_i(
	.param .u64 .ptr .align 1 _Z13matAddKernel1PfS_S_i_param_0,
	.param .u64 .ptr .align 1 _Z13matAddKernel1PfS_S_i_param_1,
	.param .u64 .ptr .align 1 _Z13matAddKernel1PfS_S_i_param_2,
	.param .u32 _Z13matAddKernel1PfS_S_i_param_3
)
{
	.reg .pred 	%p<10>;
	.reg .b32 	%r<31>;
	.reg .b32 	%f<88>;
	.reg .b64 	%rd<56>;

	ld.param.u64 	%rd22, [_Z13matAddKernel1PfS_S_i_param_0];
	ld.param.u64 	%rd23, [_Z13matAddKernel1PfS_S_i_param_1];
	ld.param.u64 	%rd24, [_Z13matAddKernel1PfS_S_i_param_2];
	ld.param.u32 	%r18, [_Z13matAddKernel1PfS_S_i_param_3];
	cvta.to.global.u64 	%rd1, %rd24;
	cvta.to.global.u64 	%rd2, %rd23;
	cvta.to.global.u64 	%rd3, %rd22;
	mov.u32 	%r19, %ctaid.y;
	mov.u32 	%r20, %ntid.y;
	mov.u32 	%r21, %tid.y;
	mad.lo.s32 	%r1, %r19, %r20, %r21;
	setp.lt.s32 	%p1, %r18, 1;
	@%p1 bra 	$L__BB1_13;
	shl.b32 	%r2, %r1, 2;
	and.b32  	%r3, %r18, 15;
	setp.lt.u32 	%p2, %r18, 16;
	mov.b32 	%r28, 0;
	@%p2 bra 	$L__BB1_4;
	and.b32  	%r28, %r18, 2147483632;
	neg.s32 	%r26, %r28;
	mul.wide.u32 	%rd25, %r1, 16;
	add.s64 	%rd26, %rd25, 32;
	add.s64 	%rd52, %rd3, %rd26;
	add.s64 	%rd51, %rd2, %rd26;
	add.s64 	%rd50, %rd1, %rd26;
$L__BB1_3:
	.pragma "nounroll";
	ld.global.f32 	%f1, [%rd52+-32];
	ld.global.f32 	%f2, [%rd51+-32];
	add.f32 	%f3, %f1, %f2;
	st.global.f32 	[%rd50+-32], %f3;
	ld.global.f32 	%f4, [%rd52+-28];
	ld.global.f32 	%f5, [%rd51+-28];
	add.f32 	%f6, %f4, %f5;
	st.global.f32 	[%rd50+-28], %f6;
	ld.global.f32 	%f7, [%rd52+-24];
	ld.global.f32 	%f8, [%rd51+-24];
	add.f32 	%f9, %f7, %f8;
	st.global.f32 	[%rd50+-24], %f9;
	ld.global.f32 	%f10, [%rd52+-20];
	ld.global.f32 	%f11, [%rd51+-20];
	add.f32 	%f12, %f10, %f11;
	st.global.f32 	[%rd50+-20], %f12;
	ld.global.f32 	%f13, [%rd52+-16];
	ld.global.f32 	%f14, [%rd51+-16];
	add.f32 	%f15, %f13, %f14;
	st.global.f32 	[%rd50+-16], %f15;
	ld.global.f32 	%f16, [%rd52+-12];
	ld.global.f32 	%f17, [%rd51+-12];
	add.f32 	%f18, %f16, %f17;
	st.global.f32 	[%rd50+-12], %f18;
	ld.global.f32 	%f19, [%rd52+-8];
	ld.global.f32 	%f20, [%rd51+-8];
	add.f32 	%f21, %f19, %f20;
	st.global.f32 	[%rd50+-8], %f21;
	ld.global.f32 	%f22, [%rd52+-4];
	ld.global.f32 	%f23, [%rd51+-4];
	add.f32 	%f24, %f22, %f23;
	st.global.f32 	[%rd50+-4], %f24;
	ld.global.f32 	%f25, [%rd52];
	ld.global.f32 	%f26, [%rd51];
	add.f32 	%f27, %f25, %f26;
	st.global.f32 	[%rd50], %f27;
	ld.global.f32 	%f28, [%rd52+4];
	ld.global.f32 	%f29, [%rd51+4];
	add.f32 	%f30, %f28, %f29;
	st.global.f32 	[%rd50+4], %f30;
	ld.global.f32 	%f31, [%rd52+8];
	ld.global.f32 	%f32, [%rd51+8];
	add.f32 	%f33, %f31, %f32;
	st.global.f32 	[%rd50+8], %f33;
	ld.global.f32 	%f34, [%rd52+12];
	ld.global.f32 	%f35, [%rd51+12];
	add.f32 	%f36, %f34, %f35;
	st.global.f32 	[%rd50+12], %f36;
	ld.global.f32 	%f37, [%rd52+16];
	ld.global.f32 	%f38, [%rd51+16];
	add.f32 	%f39, %f37, %f38;
	st.global.f32 	[%rd50+16], %f39;
	ld.global.f32 	%f40, [%rd52+20];
	ld.global.f32 	%f41, [%rd51+20];
	add.f32 	%f42, %f40, %f41;
	st.global.f32 	[%rd50+20], %f42;
	ld.global.f32 	%f43, [%rd52+24];
	ld.global.f32 	%f44, [%rd51+24];
	add.f32 	%f45, %f43, %f44;
	st.global.f32 	[%rd50+24], %f45;
	ld.global.f32 	%f46, [%rd52+28];
	ld.global.f32 	%f47, [%rd51+28];
	add.f32 	%f48, %f46, %f47;
	st.global.f32 	[%rd50+28], %f48;
	add.s32 	%r26, %r26, 16;
	add.s64 	%rd52, %rd52, 64;
	add.s64 	%rd51, %rd51, 64;
	add.s64 	%rd50, %rd50, 64;
	setp.ne.s32 	%p3, %r26, 0;
	@%p3 bra 	$L__BB1_3;
$L__BB1_4:
	setp.eq.s32 	%p4, %r3, 0;
	@%p4 bra 	$L__BB1_13;
	and.b32  	%r9, %r18, 7;
	setp.lt.u32 	%p5, %r3, 8;
	@%p5 bra 	$L__BB1_7;
	add.s32 	%r23, %r2, %r28;
	mul.wide.u32 	%rd27, %r23, 4;
	add.s64 	%rd28, %rd3, %rd27;
	ld.global.f32 	%f49, [%rd28];
	add.s64 	%rd29, %rd2, %rd27;
	ld.global.f32 	%f50, [%rd29];
	add.f32 	%f51, %f49, %f50;
	add.s64 	%rd30, %rd1, %rd27;
	st.global.f32 	[%rd30], %f51;
	cvt.u64.u32 	%rd31, %r2;
	cvt.u64.u32 	%rd32, %r28;
	add.s64 	%rd33, %rd31, %rd32;
	shl.b64 	%rd34, %rd33, 2;
	add.s64 	%rd35, %rd3, %rd34;
	ld.global.f32 	%f52, [%rd35+4];
	add.s64 	%rd36, %rd2, %rd34;
	ld.global.f32 	%f53, [%rd36+4];
	add.f32 	%f54, %f52, %f53;
	add.s64 	%rd37, %rd1, %rd34;
	st.global.f32 	[%rd37+4], %f54;
	ld.global.f32 	%f55, [%rd35+8];
	ld.global.f32 	%f56, [%rd36+8];
	add.f32 	%f57, %f55, %f56;
	st.global.f32 	[%rd37+8], %f57;
	ld.global.f32 	%f58, [%rd35+12];
	ld.global.f32 	%f59, [%rd36+12];
	add.f32 	%f60, %f58, %f59;
	st.global.f32 	[%rd37+12], %f60;
	ld.global.f32 	%f61, [%rd35+16];
	ld.global.f32 	%f62, [%rd36+16];
	add.f32 	%f63, %f61, %f62;
	st.global.f32 	[%rd37+16], %f63;
	ld.global.f32 	%f64, [%rd35+20];
	ld.global.f32 	%f65, [%rd36+20];
	add.f32 	%f66, %f64, %f65;
	st.global.f32 	[%rd37+20], %f66;
	ld.global.f32 	%f67, [%rd35+24];
	ld.global.f32 	%f68, [%rd36+24];
	add.f32 	%f69, %f67, %f68;
	st.global.f32 	[%rd37+24], %f69;
	ld.global.f32 	%f70, [%rd35+28];
	ld.global.f32 	%f71, [%rd36+28];
	add.f32 	%f72, %f70, %f71;
	st.global.f32 	[%rd37+28], %f72;
	add.s32 	%r28, %r28, 8;
$L__BB1_7:
	setp.eq.s32 	%p6, %r9, 0;
	@%p6 bra 	$L__BB1_13;
	and.b32  	%r12, %r18, 3;
	setp.lt.u32 	%p7, %r9, 4;
	@%p7 bra 	$L__BB1_10;
	add.s32 	%r24, %r2, %r28;
	mul.wide.u32 	%rd38, %r24, 4;
	add.s64 	%rd39, %rd3, %rd38;
	ld.global.f32 	%f73, [%rd39];
	add.s64 	%rd40, %rd2, %rd38;
	ld.global.f32 	%f74, [%rd40];
	add.f32 	%f75, %f73, %f74;
	add.s64 	%rd41, %rd1, %rd38;
	st.global.f32 	[%rd41], %f75;
	cvt.u64.u32 	%rd42, %r2;
	cvt.u64.u32 	%rd43, %r28;
	add.s64 	%rd44, %rd42, %rd43;
	shl.b64 	%rd45, %rd44, 2;
	add.s64 	%rd46, %rd3, %rd45;
	ld.global.f32 	%f76, [%rd46+4];
	add.s64 	%rd47, %rd2, %rd45;
	ld.global.f32 	%f77, [%rd47+4];
	add.f32 	%f78, %f76, %f77;
	add.s64 	%rd48, %rd1, %rd45;
	st.global.f32 	[%rd48+4], %f78;
	ld.global.f32 	%f79, [%rd46+8];
	ld.global.f32 	%f80, [%rd47+8];
	add.f32 	%f81, %f79, %f80;
	st.global.f32 	[%rd48+8], %f81;
	ld.global.f32 	%f82, [%rd46+12];
	ld.global.f32 	%f83, [%rd47+12];
	add.f32 	%f84, %f82, %f83;
	st.global.f32 	[%rd48+12], %f84;
	add.s32 	%r28, %r28, 4;
$L__BB1_10:
	setp.eq.s32 	%p8, %r12, 0;
	@%p8 bra 	$L__BB1_13;
	add.s32 	%r25, %r28, %r2;
	mul.wide.u32 	%rd49, %r25, 4;
	add.s64 	%rd55, %rd1, %rd49;
	add.s64 	%rd54, %rd2, %rd49;
	add.s64 	%rd53, %rd3, %rd49;
	neg.s32 	%r30, %r12;
$L__BB1_12:
	.pragma "nounroll";
	ld.global.f32 	%f85, [%rd53];
	ld.global.f32 	%f86, [%rd54];
	add.f32 	%f87, %f85, %f86;
	st.global.f32 	[%rd55], %f87;
	add.s64 	%rd55, %rd55, 4;
	add.s64 	%rd54, %rd54, 4;
	add.s64 	%rd53, %rd53, 4;
	add.s32 	%r30, %r30, 1;
	setp.ne.s32 	%p9, %r30, 0;
	@%p9 bra 	$L__BB1_12;
$L__BB1_13:
	ret;

}
	// .globl	_Z13matAddKernel2PfS_S_i
.visible .entry _Z13matAddKernel2PfS_S_i(
	.param .u64 .ptr .align 1 _Z13matAddKernel2PfS_S_i_param_0,
	.param .u64 .ptr .align 1 _Z13matAddKernel2PfS_S_i_param_1,
	.param .u64 .ptr .align 1 _Z13matAddKernel2PfS_S_i_param_2,
	.param .u32 _Z13matAddKernel2PfS_S_i_param_3
)
{
	.reg .pred 	%p<10>;
	.reg .b32 	%r<39>;
	.reg .b32 	%f<88>;
	.reg .b64 	%rd<26>;

	ld.param.u64 	%rd7, [_Z13matAddKernel2PfS_S_i_param_0];
	ld.param.u64 	%rd8, [_Z13matAddKernel2PfS_S_i_param_1];
	ld.param.u64 	%rd9, [_Z13matAddKernel2PfS_S_i_param_2];
	ld.param.u32 	%r22, [_Z13matAddKernel2PfS_S_i_param_3];
	cvta.to.global.u64 	%rd1, %rd9;
	cvta.to.global.u64 	%rd2, %rd8;
	cvta.to.global.u64 	%rd3, %rd7;
	mov.u32 	%r23, %ctaid.x;
	mov.u32 	%r24, %ntid.x;
	mov.u32 	%r25, %tid.x;
	mad.lo.s32 	%r1, %r23, %r24, %r25;
	setp.lt.s32 	%p1, %r22, 1;
	@%p1 bra 	$L__BB2_13;
	and.b32  	%r2, %r22, 15;
	setp.lt.u32 	%p2, %r22, 16;
	mov.b32 	%r35, 0;
	@%p2 bra 	$L__BB2_4;
	and.b32  	%r35, %r22, 2147483632;
	neg.s32 	%r33, %r35;
	add.s64 	%rd4, %rd3, 128;
	add.s64 	%rd5, %rd2, 128;
	add.s64 	%rd6, %rd1, 128;
	mov.u32 	%r32, %r1;
$L__BB2_3:
	.pragma "nounroll";
	mul.wide.s32 	%rd10, %r32, 4;
	add.s64 	%rd11, %rd4, %rd10;
	add.s64 	%rd12, %rd5, %rd10;
	add.s64 	%rd13, %rd6, %rd10;
	ld.global.f32 	%f1, [%rd11+-128];
	ld.global.f32 	%f2, [%rd12+-128];
	add.f32 	%f3, %f1, %f2;
	st.global.f32 	[%rd13+-128], %f3;
	ld.global.f32 	%f4, [%rd11+-112];
	ld.global.f32 	%f5, [%rd12+-112];
	add.f32 	%f6, %f4, %f5;
	st.global.f32 	[%rd13+-112], %f6;
	ld.global.f32 	%f7, [%rd11+-96];
	ld.global.f32 	%f8, [%rd12+-96];
	add.f32 	%f9, %f7, %f8;
	st.global.f32 	[%rd13+-96], %f9;
	ld.global.f32 	%f10, [%rd11+-80];
	ld.global.f32 	%f11, [%rd12+-80];
	add.f32 	%f12, %f10, %f11;
	st.global.f32 	[%rd13+-80], %f12;
	ld.global.f32 	%f13, [%rd11+-64];
	ld.global.f32 	%f14, [%rd12+-64];
	add.f32 	%f15, %f13, %f14;
	st.global.f32 	[%rd13+-64], %f15;
	ld.global.f32 	%f16, [%rd11+-48];
	ld.global.f32 	%f17, [%rd12+-48];
	add.f32 	%f18, %f16, %f17;
	st.global.f32 	[%rd13+-48], %f18;
	ld.global.f32 	%f19, [%rd11+-32];
	ld.global.f32 	%f20, [%rd12+-32];
	add.f32 	%f21, %f19, %f20;
	st.global.f32 	[%rd13+-32], %f21;
	ld.global.f32 	%f22, [%rd11+-16];
	ld.global.f32 	%f23, [%rd12+-16];
	add.f32 	%f24, %f22, %f23;
	st.global.f32 	[%rd13+-16], %f24;
	ld.global.f32 	%f25, [%rd11];
	ld.global.f32 	%f26, [%rd12];
	add.f32 	%f27, %f25, %f26;
	st.global.f32 	[%rd13], %f27;
	ld.global.f32 	%f28, [%rd11+16];
	ld.global.f32 	%f29, [%rd12+16];
	add.f32 	%f30, %f28, %f29;
	st.global.f32 	[%rd13+16], %f30;
	ld.global.f32 	%f31, [%rd11+32];
	ld.global.f32 	%f32, [%rd12+32];
	add.f32 	%f33, %f31, %f32;
	st.global.f32 	[%rd13+32], %f33;
	ld.global.f32 	%f34, [%rd11+48];
	ld.global.f32 	%f35, [%rd12+48];
	add.f32 	%f36, %f34, %f35;
	st.global.f32 	[%rd13+48], %f36;
	ld.global.f32 	%f37, [%rd11+64];
	ld.global.f32 	%f38, [%rd12+64];
	add.f32 	%f39, %f37, %f38;
	st.global.f32 	[%rd13+64], %f39;
	ld.global.f32 	%f40, [%rd11+80];
	ld.global.f32 	%f41, [%rd12+80];
	add.f32 	%f42, %f40, %f41;
	st.global.f32 	[%rd13+80], %f42;
	ld.global.f32 	%f43, [%rd11+96];
	ld.global.f32 	%f44, [%rd12+96];
	add.f32 	%f45, %f43, %f44;
	st.global.f32 	[%rd13+96], %f45;
	ld.global.f32 	%f46, [%rd11+112];
	ld.global.f32 	%f47, [%rd12+112];
	add.f32 	%f48, %f46, %f47;
	st.global.f32 	[%rd13+112], %f48;
	add.s32 	%r33, %r33, 16;
	add.s32 	%r32, %r32, 64;
	setp.ne.s32 	%p3, %r33, 0;
	@%p3 bra 	$L__BB2_3;
$L__BB2_4:
	setp.eq.s32 	%p4, %r2, 0;
	@%p4 bra 	$L__BB2_13;
	and.b32  	%r10, %r22, 7;
	setp.lt.u32 	%p5, %r2, 8;
	@%p5 bra 	$L__BB2_7;
	shl.b32 	%r27, %r35, 2;
	add.s32 	%r28, %r27, %r1;
	mul.wide.s32 	%rd14, %r28, 4;
	add.s64 	%rd15, %rd3, %rd14;
	ld.global.f32 	%f49, [%rd15];
	add.s64 	%rd16, %rd2, %rd14;
	ld.global.f32 	%f50, [%rd16];
	add.f32 	%f51, %f49, %f50;
	add.s64 	%rd17, %rd1, %rd14;
	st.global.f32 	[%rd17], %f51;
	ld.global.f32 	%f52, [%rd15+16];
	ld.global.f32 	%f53, [%rd16+16];
	add.f32 	%f54, %f52, %f53;
	st.global.f32 	[%rd17+16], %f54;
	ld.global.f32 	%f55, [%rd15+32];
	ld.global.f32 	%f56, [%rd16+32];
	add.f32 	%f57, %f55, %f56;
	st.global.f32 	[%rd17+32], %f57;
	ld.global.f32 	%f58, [%rd15+48];
	ld.global.f32 	%f59, [%rd16+48];
	add.f32 	%f60, %f58, %f59;
	st.global.f32 	[%rd17+48], %f60;
	ld.global.f32 	%f61, [%rd15+64];
	ld.global.f32 	%f62, [%rd16+64];
	add.f32 	%f63, %f61, %f62;
	st.global.f32 	[%rd17+64], %f63;
	ld.global.f32 	%f64, [%rd15+80];
	ld.global.f32 	%f65, [%rd16+80];
	add.f32 	%f66, %f64, %f65;
	st.global.f32 	[%rd17+80], %f66;
	ld.global.f32 	%f67, [%rd15+96];
	ld.global.f32 	%f68, [%rd16+96];
	add.f32 	%f69, %f67, %f68;
	st.global.f32 	[%rd17+96], %f69;
	ld.global.f32 	%f70, [%rd15+112];
	ld.global.f32 	%f71, [%rd16+112];
	add.f32 	%f72, %f70, %f71;
	st.global.f32 	[%rd17+112], %f72;
	add.s32 	%r35, %r35, 8;
$L__BB2_7:
	setp.eq.s32 	%p6, %r10, 0;
	@%p6 bra 	$L__BB2_13;
	and.b32  	%r13, %r22, 3;
	setp.lt.u32 	%p7, %r10, 4;
	@%p7 bra 	$L__BB2_10;
	shl.b32 	%r29, %r35, 2;
	add.s32 	%r30, %r29, %r1;
	mul.wide.s32 	%rd18, %r30, 4;
	add.s64 	%rd19, %rd3, %rd18;
	ld.global.f32 	%f73, [%rd19];
	add.s64 	%rd20, %rd2, %rd18;
	ld.global.f32 	%f74, [%rd20];
	add.f32 	%f75, %f73, %f74;
	add.s64 	%rd21, %rd1, %rd18;
	st.global.f32 	[%rd21], %f75;
	ld.global.f32 	%f76, [%rd19+16];
	ld.global.f32 	%f77, [%rd20+16];
	add.f32 	%f78, %f76, %f77;
	st.global.f32 	[%rd21+16], %f78;
	ld.global.f32 	%f79, [%rd19+32];
	ld.global.f32 	%f80, [%rd20+32];
	add.f32 	%f81, %f79, %f80;
	st.global.f32 	[%rd21+32], %f81;
	ld.global.f32 	%f82, [%rd19+48];
	ld.global.f32 	%f83, [%rd20+48];
	add.f32 	%f84, %f82, %f83;
	st.global.f32 	[%rd21+48], %f84;
	add.s32 	%r35, %r35, 4;
$L__BB2_10:
	setp.eq.s32 	%p8, %r13, 0;
	@%p8 bra 	$L__BB2_13;
	shl.b32 	%r31, %r35, 2;
	add.s32 	%r38, %r1, %r31;
	neg.s32 	%r37, %r13;
$L__BB2_12:
	.pragma "nounroll";
	mul.wide.s32 	%rd22, %r38, 4;
	add.s64 	%rd23, %rd1, %rd22;
	add.s64 	%rd24, %rd2, %rd22;
	add.s64 	%rd25, %rd3, %rd22;
	ld.global.f32 	%f85, [%rd25];
	ld.global.f32 	%f86, [%rd24];
	add.f32 	%f87, %f85, %f86;
	st.global.f32 	[%rd23], %f87;
	add.s32 	%r38, %r38, 4;
	add.s32 	%r37, %r37, 1;
	setp.ne.s32 	%p9, %r37, 0;
	@%p9 bra 	$L__BB2_12;
$L__BB2_13:
	ret;

}


// ===== COMPILED SASS (sm_100) =====

	.target	sm_100

	.elftype	@"ET_EXEC"


//--------------------- .note.nv.tkinfo           --------------------------
	.section	.note.nv.tkinfo,"",@"SHT_NOTE"
	.sectionflags	@"SHF_NOTE_NV_TKINFO"
	.tkinfo
        /*0018*/ 	.word	0x00000002
        /*0030*/ 	.string	""
        /*0030*/ 	.string	"ptxas"
        /*0030*/ 	.string	"Cuda compilation tools, release 13.0, V13.0.88"
        /*0030*/ 	.string	"Build cuda_13.0.r13.0/compiler.36424714_0"
        /*0030*/ 	.string	"-arch sm_100 -m 64 "



//--------------------- .note.nv.cuinfo           --------------------------
	.section	.note.nv.cuinfo,"",@"SHT_NOTE"
	.sectionflags	@"SHF_NOTE_NV_CUINFO"
        /*0018*/ 	.short	0x0002
        /*001a*/ 	.short	0x0064
        /*001c*/ 	.short	0x0082
	.zero		2


//--------------------- .nv.info                  --------------------------
	.section	.nv.info,"",@"SHT_CUDA_INFO"
	.align	4


	//----- nvinfo : EIATTR_REGCOUNT
	.align		4
        /*0000*/ 	.byte	0x04, 0x2f
        /*0002*/ 	.short	(.L_1 - .L_0)
	.align		4
.L_0:
        /*0004*/ 	.word	index@(_Z12matAddKernelPfS_S_i)
        /*0008*/ 	.word	0x0000000c


	//----- nvinfo : EIATTR_FRAME_SIZE
	.align		4
.L_1:
        /*000c*/ 	.byte	0x04, 0x11
        /*000e*/ 	.short	(.L_3 - .L_2)
	.align		4
.L_2:
        /*0010*/ 	.word	index@(_Z12matAddKernelPfS_S_i)
        /*0014*/ 	.word	0x00000000


	//----- nvinfo : EIATTR_REGCOUNT
	.align		4
.L_3:
        /*0018*/ 	.byte	0x04, 0x2f
        /*001a*/ 	.short	(.L_5 - .L_4)
	.align		4
.L_4:
        /*001c*/ 	.word	index@(_Z13matAddKernel1PfS_S_i)
        /*0020*/ 	.word	0x00000016


	//----- nvinfo : EIATTR_FRAME_SIZE
	.align		4
.L_5:
        /*0024*/ 	.byte	0x04, 0x11
        /*0026*/ 	.short	(.L_7 - .L_6)
	.align		4
.L_6:
        /*0028*/ 	.word	index@(_Z13matAddKernel1PfS_S_i)
        /*002c*/ 	.word	0x00000000


	//----- nvinfo : EIATTR_REGCOUNT
	.align		4
.L_7:
        /*0030*/ 	.byte	0x04, 0x2f
        /*0032*/ 	.short	(.L_9 - .L_8)
	.align		4
.L_8:
        /*0034*/ 	.word	index@(_Z13matAddKernel2PfS_S_i)
        /*0038*/ 	.word	0x00000016


	//----- nvinfo : EIATTR_FRAME_SIZE
	.align		4
.L_9:
        /*003c*/ 	.byte	0x04, 0x11
        /*003e*/ 	.short	(.L_11 - .L_10)
	.align		4
.L_10:
        /*0040*/ 	.word	index@(_Z13matAddKernel2PfS_S_i)
        /*0044*/ 	.word	0x00000000


	//----- nvinfo : EIATTR_MIN_STACK_SIZE
	.align		4
.L_11:
        /*0048*/ 	.byte	0x04, 0x12
        /*004a*/ 	.short	(.L_13 - .L_12)
	.align		4
.L_12:
        /*004c*/ 	.word	index@(_Z13matAddKernel2PfS_S_i)
        /*0050*/ 	.word	0x00000000


	//----- nvinfo : EIATTR_MIN_STACK_SIZE
	.align		4
.L_13:
        /*0054*/ 	.byte	0x04, 0x12
        /*0056*/ 	.short	(.L_15 - .L_14)
	.align		4
.L_14:
        /*0058*/ 	.word	index@(_Z13matAddKernel1PfS_S_i)
        /*005c*/ 	.word	0x00000000


	//----- nvinfo : EIATTR_MIN_STACK_SIZE
	.align		4
.L_15:
        /*0060*/ 	.byte	0x04, 0x12
        /*0062*/ 	.short	(.L_17 - .L_16)
	.align		4
.L_16:
        /*0064*/ 	.word	index@(_Z12matAddKernelPfS_S_i)
        /*0068*/ 	.word	0x00000000
.L_17:


//--------------------- .nv.compat                --------------------------
	.section	.nv.compat,"",@"SHT_CUDA_COMPAT_INFO"
	.align	4
        /*0000*/ 	.byte	0x02, 0x09, 0x00, 0x00, 0x02, 0x02, 0x01, 0x00, 0x02, 0x05, 0x05, 0x00, 0x03, 0x07, 0x01, 0x01
        /*0010*/ 	.byte	0x02, 0x03, 0x00, 0x00, 0x02, 0x06, 0x01, 0x00, 0x04, 0x0b, 0x08, 0x00, 0x09, 0x00, 0x00, 0x00
        /*0020*/ 	.byte	0x00, 0x00, 0x00, 0x00


//--------------------- .nv.info._Z13matAddKernel2PfS_S_i --------------------------
	.section	.nv.info._Z13matAddKernel2PfS_S_i,"",@"SHT_CUDA_INFO"
	.sectionflags	@""
	.align	4


	//----- nvinfo : EIATTR_CUDA_API_VERSION
	.align		4
        /*0000*/ 	.byte	0x04, 0x37
        /*0002*/ 	.short	(.L_19 - .L_18)
.L_18:
        /*0004*/ 	.word	0x00000082


	//----- nvinfo : EIATTR_KPARAM_INFO
	.align		4
.L_19:
        /*0008*/ 	.byte	0x04, 0x17
        /*000a*/ 	.short	(.L_21 - .L_20)
.L_20:
        /*000c*/ 	.word	0x00000000
        /*0010*/ 	.short	0x0003
        /*0012*/ 	.short	0x0018
        /*0014*/ 	.byte	0x00, 0xf0, 0x11, 0x00


	//----- nvinfo : EIATTR_KPARAM_INFO
	.align		4
.L_21:
        /*0018*/ 	.byte	0x04, 0x17
        /*001a*/ 	.short	(.L_23 - .L_22)
.L_22:
        /*001c*/ 	.word	0x00000000
        /*0020*/ 	.short	0x0002
        /*0022*/ 	.short	0x0010
        /*0024*/ 	.byte	0x00, 0xf5, 0x21, 0x00


	//----- nvinfo : EIATTR_KPARAM_INFO
	.align		4
.L_23:
        /*0028*/ 	.byte	0x04, 0x17
        /*002a*/ 	.short	(.L_25 - .L_24)
.L_24:
        /*002c*/ 	.word	0x00000000
        /*0030*/ 	.short	0x0001
        /*0032*/ 	.short	0x0008
        /*0034*/ 	.byte	0x00, 0xf5, 0x21, 0x00


	//----- nvinfo : EIATTR_KPARAM_INFO
	.align		4
.L_25:
        /*0038*/ 	.byte	0x04, 0x17
        /*003a*/ 	.short	(.L_27 - .L_26)
.L_26:
        /*003c*/ 	.word	0x00000000
        /*0040*/ 	.short	0x0000
        /*0042*/ 	.short	0x0000
        /*0044*/ 	.byte	0x00, 0xf5, 0x21, 0x00


	//----- nvinfo : EIATTR_SPARSE_MMA_MASK
	.align		4
.L_27:
        /*0048*/ 	.byte	0x03, 0x50
        /*004a*/ 	.short	0x0000


	//----- nvinfo : EIATTR_MAXREG_COUNT
	.align		4
        /*004c*/ 	.byte	0x03, 0x1b
        /*004e*/ 	.short	0x00ff


	//----- nvinfo : EIATTR_MERCURY_ISA_VERSION
	.align		4
        /*0050*/ 	.byte	0x03, 0x5f
        /*0052*/ 	.short	0x0101


	//----- nvinfo : EIATTR_VRC_CTA_INIT_COUNT
	.align		4
        /*0054*/ 	.byte	0x02, 0x4a
	.zero		1
	.zero		1


	//----- nvinfo : EIATTR_EXIT_INSTR_OFFSETS
	.align		4
        /*0058*/ 	.byte	0x04, 0x1c
        /*005a*/ 	.short	(.L_29 - .L_28)


	//   ....[0]....
.L_28:
        /*005c*/ 	.word	0x00000060


	//   ....[1]....
        /*0060*/ 	.word	0x00000660


	//   ....[2]....
        /*0064*/ 	.word	0x00000930


	//   ....[3]....
        /*0068*/ 	.word	0x00000b00


	//   ....[4]....
        /*006c*/ 	.word	0x00000c10


	//----- nvinfo : EIATTR_CBANK_PARAM_SIZE
	.align		4
.L_29:
        /*0070*/ 	.byte	0x03, 0x19
        /*0072*/ 	.short	0x001c


	//----- nvinfo : EIATTR_PARAM_CBANK
	.align		4
        /*0074*/ 	.byte	0x04, 0x0a
        /*0076*/ 	.short	(.L_31 - .L_30)
	.align		4
.L_30:
        /*0078*/ 	.word	index@(.nv.constant0._Z13matAddKernel2PfS_S_i)
        /*007c*/ 	.short	0x0380
        /*007e*/ 	.short	0x001c


	//----- nvinfo : EIATTR_SW_WAR
	.align		4
.L_31:
        /*0080*/ 	.byte	0x04, 0x36
        /*0082*/ 	.short	(.L_33 - .L_32)
.L_32:
        /*0084*/ 	.word	0x00000008
.L_33:


//--------------------- .nv.info._Z13matAddKernel1PfS_S_i --------------------------
	.section	.nv.info._Z13matAddKernel1PfS_S_i,"",@"SHT_CUDA_INFO"
	.sectionflags	@""
	.align	4


	//----- nvinfo : EIATTR_CUDA_API_VERSION
	.align		4
        /*0000*/ 	.byte	0x04, 0x37
        /*0002*/ 	.short	(.L_35 - .L_34)
.L_34:
        /*0004*/ 	.word	0x00000082


	//----- nvinfo : EIATTR_KPARAM_INFO
	.align		4
.L_35:
        /*0008*/ 	.byte	0x04, 0x17
        /*000a*/ 	.short	(.L_37 - .L_36)
.L_36:
        /*000c*/ 	.word	0x00000000
        /*0010*/ 	.short	0x0003
        /*0012*/ 	.short	0x0018
        /*0014*/ 	.byte	0x00, 0xf0, 0x11, 0x00


	//----- nvinfo : EIATTR_KPARAM_INFO
	.align		4
.L_37:
        /*0018*/ 	.byte	0x04, 0x17
        /*001a*/ 	.short	(.L_39 - .L_38)
.L_38:
        /*001c*/ 	.word	0x00000000
        /*0020*/ 	.short	0x0002
        /*0022*/ 	.short	0x0010
        /*0024*/ 	.byte	0x00, 0xf5, 0x21, 0x00


	//----- nvinfo : EIATTR_KPARAM_INFO
	.align		4
.L_39:
        /*0028*/ 	.byte	0x04, 0x17
        /*002a*/ 	.short	(.L_41 - .L_40)
.L_40:
        /*002c*/ 	.word	0x00000000
        /*0030*/ 	.short	0x0001
        /*0032*/ 	.short	0x0008
        /*0034*/ 	.byte	0x00, 0xf5, 0x21, 0x00


	//----- nvinfo : EIATTR_KPARAM_INFO
	.align		4
.L_41:
        /*0038*/ 	.byte	0x04, 0x17
        /*003a*/ 	.short	(.L_43 - .L_42)
.L_42:
        /*003c*/ 	.word	0x00000000
        /*0040*/ 	.short	0x0000
        /*0042*/ 	.short	0x0000
        /*0044*/ 	.byte	0x00, 0xf5, 0x21, 0x00


	//----- nvinfo : EIATTR_SPARSE_MMA_MASK
	.align		4
.L_43:
        /*0048*/ 	.byte	0x03, 0x50
        /*004a*/ 	.short	0x0000


	//----- nvinfo : EIATTR_MAXREG_COUNT
	.align		4
        /*004c*/ 	.byte	0x03, 0x1b
        /*004e*/ 	.short	0x00ff


	//----- nvinfo : EIATTR_MERCURY_ISA_VERSION
	.align		4
        /*0050*/ 	.byte	0x03, 0x5f
        /*0052*/ 	.short	0x0101


	//----- nvinfo : EIATTR_VRC_CTA_INIT_COUNT
	.align		4
        /*0054*/ 	.byte	0x02, 0x4a
	.zero		1
	.zero		1


	//----- nvinfo : EIATTR_EXIT_INSTR_OFFSETS
	.align		4
        /*0058*/ 	.byte	0x04, 0x1c
        /*005a*/ 	.short	(.L_45 - .L_44)


	//   ....[0]....
.L_44:
        /*005c*/ 	.word	0x00000060


	//   ....[1]....
        /*0060*/ 	.word	0x000006a0


	//   ....[2]....
        /*0064*/ 	.word	0x00000a40


	//   ....[3]....
        /*0068*/ 	.word	0x00000cd0


	//   ....[4]....
        /*006c*/ 	.word	0x00000ec0


	//----- nvinfo : EIATTR_CBANK_PARAM_SIZE
	.align		4
.L_45:
        /*0070*/ 	.byte	0x03, 0x19
        /*0072*/ 	.short	0x001c


	//----- nvinfo : EIATTR_PARAM_CBANK
	.align		4
        /*0074*/ 	.byte	0x04, 0x0a
        /*0076*/ 	.short	(.L_47 - .L_46)
	.align		4
.L_46:
        /*0078*/ 	.word	index@(.nv.constant0._Z13matAddKernel1PfS_S_i)
        /*007c*/ 	.short	0x0380
        /*007e*/ 	.short	0x001c


	//----- nvinfo : EIATTR_SW_WAR
	.align		4
.L_47:
        /*0080*/ 	.byte	0x04, 0x36
        /*0082*/ 	.short	(.L_49 - .L_48)
.L_48:
        /*0084*/ 	.word	0x00000008
.L_49:


//--------------------- .nv.info._Z12matAddKernelPfS_S_i --------------------------
	.section	.nv.info._Z12matAddKernelPfS_S_i,"",@"SHT_CUDA_INFO"
	.sectionflags	@""
	.align	4


	//----- nvinfo : EIATTR_CUDA_API_VERSION
	.align		4
        /*0000*/ 	.byte	0x04, 0x37
        /*0002*/ 	.short	(.L_51 - .L_50)
.L_50:
        /*0004*/ 	.word	0x00000082


	//----- nvinfo : EIATTR_KPARAM_INFO
	.align		4
.L_51:
        /*0008*/ 	.byte	0x04, 0x17
        /*000a*/ 	.short	(.L_53 - .L_52)
.L_52:
        /*000c*/ 	.word	0x00000000
        /*0010*/ 	.short	0x0003
        /*0012*/ 	.short	0x0018
        /*0014*/ 	.byte	0x00, 0xf0, 0x11, 0x00


	//----- nvinfo : EIATTR_KPARAM_INFO
	.align		4
.L_53:
        /*0018*/ 	.byte	0x04, 0x17
        /*001a*/ 	.short	(.L_55 - .L_54)
.L_54:
        /*001c*/ 	.word	0x00000000
        /*0020*/ 	.short	0x0002
        /*0022*/ 	.short	0x0010
        /*0024*/ 	.byte	0x00, 0xf5, 0x21, 0x00


	//----- nvinfo : EIATTR_KPARAM_INFO
	.align		4
.L_55:
        /*0028*/ 	.byte	0x04, 0x17
        /*002a*/ 	.short	(.L_57 - .L_56)
.L_56:
        /*002c*/ 	.word	0x00000000
        /*0030*/ 	.short	0x0001
        /*0032*/ 	.short	0x0008
        /*0034*/ 	.byte	0x00, 0xf5, 0x21, 0x00


	//----- nvinfo : EIATTR_KPARAM_INFO
	.align		4
.L_57:
        /*0038*/ 	.byte	0x04, 0x17
        /*003a*/ 	.short	(.L_59 - .L_58)
.L_58:
        /*003c*/ 	.word	0x00000000
        /*0040*/ 	.short	0x0000
        /*0042*/ 	.short	0x0000
        /*0044*/ 	.byte	0x00, 0xf5, 0x21, 0x00


	//----- nvinfo : EIATTR_SPARSE_MMA_MASK
	.align		4
.L_59:
        /*0048*/ 	.byte	0x03, 0x50
        /*004a*/ 	.short	0x0000


	//----- nvinfo : EIATTR_MAXREG_COUNT
	.align		4
        /*004c*/ 	.byte	0x03, 0x1b
        /*004e*/ 	.short	0x00ff


	//----- nvinfo : EIATTR_MERCURY_ISA_VERSION
	.align		4
        /*0050*/ 	.byte	0x03, 0x5f
        /*0052*/ 	.short	0x0101


	//----- nvinfo : EIATTR_VRC_CTA_INIT_COUNT
	.align		4
        /*0054*/ 	.byte	0x02, 0x4a
	.zero		1
	.zero		1


	//----- nvinfo : EIATTR_EXIT_INSTR_OFFSETS
	.align		4
        /*0058*/ 	.byte	0x04, 0x1c
        /*005a*/ 	.short	(.L_61 - .L_60)


	//   ....[0]....
.L_60:
        /*005c*/ 	.word	0x000000b0


	//   ....[1]....
        /*0060*/ 	.word	0x00000180


	//----- nvinfo : EIATTR_CBANK_PARAM_SIZE
	.align		4
.L_61:
        /*0064*/ 	.byte	0x03, 0x19
        /*0066*/ 	.short	0x001c


	//----- nvinfo : EIATTR_PARAM_CBANK
	.align		4
        /*0068*/ 	.byte	0x04, 0x0a
        /*006a*/ 	.short	(.L_63 - .L_62)
	.align		4
.L_62:
        /*006c*/ 	.word	index@(.nv.constant0._Z12matAddKernelPfS_S_i)
        /*0070*/ 	.short	0x0380
        /*0072*/ 	.short	0x001c


	//----- nvinfo : EIATTR_SW_WAR
	.align		4
.L_63:
        /*0074*/ 	.byte	0x04, 0x36
        /*0076*/ 	.short	(.L_65 - .L_64)
.L_64:
        /*0078*/ 	.word	0x00000008
.L_65:


//--------------------- .nv.callgraph             --------------------------
	.section	.nv.callgraph,"",@"SHT_CUDA_CALLGRAPH"
	.align	4
	.sectionentsize	8
	.align		4
        /*0000*/ 	.word	0x00000000
	.align		4
        /*0004*/ 	.word	0xffffffff
	.align		4
        /*0008*/ 	.word	0x00000000
	.align		4
        /*000c*/ 	.word	0xfffffffe
	.align		4
        /*0010*/ 	.word	0x00000000
	.align		4
        /*0014*/ 	.word	0xfffffffd
	.align		4
        /*0018*/ 	.word	0x00000000
	.align		4
        /*001c*/ 	.word	0xfffffffc


//--------------------- .text._Z13matAddKernel2PfS_S_i --------------------------
	.section	.text._Z13matAddKernel2PfS_S_i,"ax",@progbits
	.align	128
        .global         _Z13matAddKernel2PfS_S_i
        .type           _Z13matAddKernel2PfS_S_i,@function
        .size           _Z13matAddKernel2PfS_S_i,(.L_x_13 - _Z13matAddKernel2PfS_S_i)
        .other          _Z13matAddKernel2PfS_S_i,@"STO_CUDA_ENTRY STV_DEFAULT"
_Z13matAddKernel2PfS_S_i:
.text._Z13matAddKernel2PfS_S_i:
[----:B------:R-:W-:Y:S08]  /*0000*/  LDC R1, c[0x0][0x37c] ;  /* 0x0000df00ff017b82 */ /* 0x000ff00000000800 */
[----:B------:R-:W0:Y:S01]  /*0010*/  LDC R2, c[0x0][0x398] ;  /* 0x0000e600ff027b82 */ /* 0x000e220000000800 */
[----:B------:R-:W1:Y:S07]  /*0020*/  S2R R3, SR_TID.X ;  /* 0x0000000000037919 */ /* 0x000e6e0000002100 */
[----:B------:R-:W2:Y:S08]  /*0030*/  LDC R0, c[0x0][0x360] ;  /* 0x0000d800ff007b82 */ /* 0x000eb00000000800 */
[----:B------:R-:W3:Y:S01]  /*0040*/  S2UR UR4, SR_CTAID.X ;  /* 0x00000000000479c3 */ /* 0x000ee20000002500 */
[----:B0-----:R-:W-:-:S13]  /*0050*/  ISETP.GE.AND P0, PT, R2, 0x1, PT ;  /* 0x000000010200780c */ /* 0x001fda0003f06270 */
[----:B-123--:R-:W-:Y:S05]  /*0060*/  @!P0 EXIT ;  /* 0x000000000000894d */ /* 0x00efea0003800000 */
[----:B------:R-:W-:Y:S01]  /*0070*/  ISETP.GE.U32.AND P1, PT, R2, 0x10, PT ;  /* 0x000000100200780c */ /* 0x000fe20003f26070 */
[----:B------:R-:W-:Y:S01]  /*0080*/  IMAD R0, R0, UR4, R3 ;  /* 0x0000000400007c24 */ /* 0x000fe2000f8e0203 */
[----:B------:R-:W-:Y:S01]  /*0090*/  LOP3.LUT R14, R2, 0xf, RZ, 0xc0, !PT ;  /* 0x0000000f020e7812 */ /* 0x000fe200078ec0ff */
[----:B------:R-:W0:Y:S01]  /*00a0*/  LDCU.64 UR12, c[0x0][0x358] ;  /* 0x00006b00ff0c77ac */ /* 0x000e220008000a00 */
[----:B------:R-:W-:Y:S02]  /*00b0*/  HFMA2 R3, -RZ, RZ, 0, 0 ;  /* 0x00000000ff037431 */ /* 0x000fe400000001ff */
[----:B------:R-:W-:-:S07]  /*00c0*/  ISETP.NE.AND P0, PT, R14, RZ, PT ;  /* 0x000000ff0e00720c */ /* 0x000fce0003f05270 */
[----:B------:R-:W-:Y:S06]  /*00d0*/  @!P1 BRA `(.L_x_0) ;  /* 0x0000000400609947 */ /* 0x000fec0003800000 */
[----:B------:R-:W1:Y:S01]  /*00e0*/  LDCU.128 UR4, c[0x0][0x380] ;  /* 0x00007000ff0477ac */ /* 0x000e620008000c00 */
[----:B------:R-:W-:Y:S02]  /*00f0*/  LOP3.LUT R3, R2, 0x7ffffff0, RZ, 0xc0, !PT ;  /* 0x7ffffff002037812 */ /* 0x000fe400078ec0ff */
[----:B------:R-:W-:Y:S01]  /*0100*/  MOV R10, R0 ;  /* 0x00000000000a7202 */ /* 0x000fe20000000f00 */
[----:B------:R-:W2:Y:S01]  /*0110*/  LDCU.64 UR10, c[0x0][0x390] ;  /* 0x00007200ff0a77ac */ /* 0x000ea20008000a00 */
[----:B------:R-:W-:Y:S01]  /*0120*/  IADD3 R11, PT, PT, -R3, RZ, RZ ;  /* 0x000000ff030b7210 */ /* 0x000fe20007ffe1ff */
[----:B-1----:R-:W-:Y:S02]  /*0130*/  UIADD3 UR8, UP0, UPT, UR4, 0x80, URZ ;  /* 0x0000008004087890 */ /* 0x002fe4000ff1e0ff */
[----:B------:R-:W-:Y:S02]  /*0140*/  UIADD3 UR6, UP1, UPT, UR6, 0x80, URZ ;  /* 0x0000008006067890 */ /* 0x000fe4000ff3e0ff */
[----:B--2---:R-:W-:-:S02]  /*0150*/  UIADD3 UR4, UP2, UPT, UR10, 0x80, URZ ;  /* 0x000000800a047890 */ /* 0x004fc4000ff5e0ff */
[----:B------:R-:W-:Y:S02]  /*0160*/  UIADD3.X UR9, UPT, UPT, URZ, UR5, URZ, UP0, !UPT ;  /* 0x00000005ff097290 */ /* 0x000fe400087fe4ff */
[----:B------:R-:W-:Y:S02]  /*0170*/  UIADD3.X UR7, UPT, UPT, URZ, UR7, URZ, UP1, !UPT ;  /* 0x00000007ff077290 */ /* 0x000fe40008ffe4ff */
[----:B------:R-:W-:-:S12]  /*0180*/  UIADD3.X UR5, UPT, UPT, URZ, UR11, URZ, UP2, !UPT ;  /* 0x0000000bff057290 */ /* 0x000fd800097fe4ff */
.L_x_1:
[----:B------:R-:W-:Y:S02]  /*0190*/  MOV R4, UR8 ;  /* 0x0000000800047c02 */ /* 0x000fe40008000f00 */
[----:B------:R-:W-:Y:S02]  /*01a0*/  MOV R5, UR9 ;  /* 0x0000000900057c02 */ /* 0x000fe40008000f00 */
[----:B------:R-:W-:Y:S02]  /*01b0*/  MOV R6, UR6 ;  /* 0x0000000600067c02 */ /* 0x000fe40008000f00 */
[----:B------:R-:W-:Y:S01]  /*01c0*/  MOV R7, UR7 ;  /* 0x0000000700077c02 */ /* 0x000fe20008000f00 */
[----:B------:R-:W-:-:S04]  /*01d0*/  IMAD.WIDE R4, R10, 0x4, R4 ;  /* 0x000000040a047825 */ /* 0x000fc800078e0204 */
[----:B------:R-:W-:Y:S01]  /*01e0*/  IMAD.WIDE R6, R10, 0x4, R6 ;  /* 0x000000040a067825 */ /* 0x000fe200078e0206 */
[----:B0-----:R-:W2:Y:S04]  /*01f0*/  LDG.E R12, desc[UR12][R4.64+-0x80] ;  /* 0xffff800c040c7981 */ /* 0x001ea8000c1e1900 */
[----:B----4-:R-:W2:Y:S01]  /*0200*/  LDG.E R13, desc[UR12][R6.64+-0x80] ;  /* 0xffff800c060d7981 */ /* 0x010ea2000c1e1900 */
[----:B------:R-:W-:Y:S02]  /*0210*/  MOV R8, UR4 ;  /* 0x0000000400087c02 */ /* 0x000fe40008000f00 */
[----:B------:R-:W-:-:S03]  /*0220*/  MOV R9, UR5 ;  /* 0x0000000500097c02 */ /* 0x000fc60008000f00 */
[----:B------:R-:W-:-:S04]  /*0230*/  IMAD.WIDE R8, R10, 0x4, R8 ;  /* 0x000000040a087825 */ /* 0x000fc800078e0208 */
[----:B--2---:R-:W-:-:S05]  /*0240*/  FADD R13, R12, R13 ;  /* 0x0000000d0c0d7221 */ /* 0x004fca0000000000 */
[----:B------:R0:W-:Y:S04]  /*0250*/  STG.E desc[UR12][R8.64+-0x80], R13 ;  /* 0xffff800d08007986 */ /* 0x0001e8000c10190c */
[----:B------:R-:W2:Y:S04]  /*0260*/  LDG.E R12, desc[UR12][R4.64+-0x70] ;  /* 0xffff900c040c7981 */ /* 0x000ea8000c1e1900 */
[----:B------:R-:W2:Y:S02]  /*0270*/  LDG.E R15, desc[UR12][R6.64+-0x70] ;  /* 0xffff900c060f7981 */ /* 0x000ea4000c1e1900 */
[----:B--2---:R-:W-:-:S05]  /*0280*/  FADD R15, R12, R15 ;  /* 0x0000000f0c0f7221 */ /* 0x004fca0000000000 */
[----:B------:R1:W-:Y:S04]  /*0290*/  STG.E desc[UR12][R8.64+-0x70], R15 ;  /* 0xffff900f08007986 */ /* 0x0003e8000c10190c */
[----:B------:R-:W2:Y:S04]  /*02a0*/  LDG.E R12, desc[UR12][R4.64+-0x60] ;  /* 0xffffa00c040c7981 */ /* 0x000ea8000c1e1900 */
[----:B------:R-:W2:Y:S02]  /*02b0*/  LDG.E R17, desc[UR12][R6.64+-0x60] ;  /* 0xffffa00c06117981 */ /* 0x000ea4000c1e1900 */
[----:B--2---:R-:W-:-:S05]  /*02c0*/  FADD R17, R12, R17 ;  /* 0x000000110c117221 */ /* 0x004fca0000000000 */
[----:B------:R2:W-:Y:S04]  /*02d0*/  STG.E desc[UR12][R8.64+-0x60], R17 ;  /* 0xffffa01108007986 */ /* 0x0005e8000c10190c */
[----:B------:R-:W3:Y:S04]  /*02e0*/  LDG.E R12, desc[UR12][R4.64+-0x50] ;  /* 0xffffb00c040c7981 */ /* 0x000ee8000c1e1900 */
[----:B------:R-:W3:Y:S02]  /*02f0*/  LDG.E R19, desc[UR12][R6.64+-0x50] ;  /* 0xffffb00c06137981 */ /* 0x000ee4000c1e1900 */
[----:B---3--:R-:W-:-:S05]  /*0300*/  FADD R19, R12, R19 ;  /* 0x000000130c137221 */ /* 0x008fca0000000000 */
[----:B------:R3:W-:Y:S04]  /*0310*/  STG.E desc[UR12][R8.64+-0x50], R19 ;  /* 0xffffb01308007986 */ /* 0x0007e8000c10190c */
[----:B------:R-:W4:Y:S04]  /*0320*/  LDG.E R12, desc[UR12][R4.64+-0x40] ;  /* 0xffffc00c040c7981 */ /* 0x000f28000c1e1900 */
[----:B0-----:R-:W4:Y:S02]  /*0330*/  LDG.E R13, desc[UR12][R6.64+-0x40] ;  /* 0xffffc00c060d7981 */ /* 0x001f24000c1e1900 */
[----:B----4-:R-:W-:-:S05]  /*0340*/  FADD R13, R12, R13 ;  /* 0x0000000d0c0d7221 */ /* 0x010fca0000000000 */
[----:B------:R0:W-:Y:S04]  /*0350*/  STG.E desc[UR12][R8.64+-0x40], R13 ;  /* 0xffffc00d08007986 */ /* 0x0001e8000c10190c */
[----:B------:R-:W4:Y:S04]  /*0360*/  LDG.E R12, desc[UR12][R4.64+-0x30] ;  /* 0xffffd00c040c7981 */ /* 0x000f28000c1e1900 */
[----:B-1----:R-:W4:Y:S02]  /*0370*/  LDG.E R15, desc[UR12][R6.64+-0x30] ;  /* 0xffffd00c060f7981 */ /* 0x002f24000c1e1900 */
[----:B----4-:R-:W-:-:S05]  /*0380*/  FADD R15, R12, R15 ;  /* 0x0000000f0c0f7221 */ /* 0x010fca0000000000 */
[----:B------:R1:W-:Y:S04]  /*0390*/  STG.E desc[UR12][R8.64+-0x30], R15 ;  /* 0xffffd00f08007986 */ /* 0x0003e8000c10190c */
[----:B------:R-:W4:Y:S04]  /*03a0*/  LDG.E R12, desc[UR12][R4.64+-0x20] ;  /* 0xffffe00c040c7981 */ /* 0x000f28000c1e1900 */
[----:B--2---:R-:W4:Y:S02]  /*03b0*/  LDG.E R17, desc[UR12][R6.64+-0x20] ;  /* 0xffffe00c06117981 */ /* 0x004f24000c1e1900 */
[----:B----4-:R-:W-:-:S05]  /*03c0*/  FADD R17, R12, R17 ;  /* 0x000000110c117221 */ /* 0x010fca0000000000 */
[----:B------:R2:W-:Y:S04]  /*03d0*/  STG.E desc[UR12][R8.64+-0x20], R17 ;  /* 0xffffe01108007986 */ /* 0x0005e8000c10190c */
[----:B------:R-:W4:Y:S04]  /*03e0*/  LDG.E R12, desc[UR12][R4.64+-0x10] ;  /* 0xfffff00c040c7981 */ /* 0x000f28000c1e1900 */
[----:B---3--:R-:W4:Y:S02]  /*03f0*/  LDG.E R19, desc[UR12][R6.64+-0x10] ;  /* 0xfffff00c06137981 */ /* 0x008f24000c1e1900 */
[----:B----4-:R-:W-:-:S05]  /*0400*/  FADD R19, R12, R19 ;  /* 0x000000130c137221 */ /* 0x010fca0000000000 */
        /* <DEDUP_REMOVED lines=21> */
[----:B------:R-:W5:Y:S04]  /*0560*/  LDG.E R12, desc[UR12][R4.64+0x50] ;  /* 0x0000500c040c7981 */ /* 0x000f68000c1e1900 */
[----:B-1----:R-:W5:Y:S02]  /*0570*/  LDG.E R15, desc[UR12][R6.64+0x50] ;  /* 0x0000500c060f7981 */ /* 0x002f64000c1e1900 */
[----:B-----5:R-:W-:-:S05]  /*0580*/  FADD R15, R12, R15 ;  /* 0x0000000f0c0f7221 */ /* 0x020fca0000000000 */
[----:B------:R4:W-:Y:S04]  /*0590*/  STG.E desc[UR12][R8.64+0x50], R15 ;  /* 0x0000500f08007986 */ /* 0x0009e8000c10190c */
[----:B------:R-:W5:Y:S04]  /*05a0*/  LDG.E R12, desc[UR12][R4.64+0x60] ;  /* 0x0000600c040c7981 */ /* 0x000f68000c1e1900 */
[----:B--2---:R-:W5:Y:S01]  /*05b0*/  LDG.E R17, desc[UR12][R6.64+0x60] ;  /* 0x0000600c06117981 */ /* 0x004f62000c1e1900 */
[----:B------:R-:W-:Y:S01]  /*05c0*/  IADD3 R11, PT, PT, R11, 0x10, RZ ;  /* 0x000000100b0b7810 */ /* 0x000fe20007ffe0ff */
[----:B-----5:R-:W-:-:S05]  /*05d0*/  FADD R17, R12, R17 ;  /* 0x000000110c117221 */ /* 0x020fca0000000000 */
[----:B------:R4:W-:Y:S04]  /*05e0*/  STG.E desc[UR12][R8.64+0x60], R17 ;  /* 0x0000601108007986 */ /* 0x0009e8000c10190c */
[----:B------:R-:W2:Y:S04]  /*05f0*/  LDG.E R12, desc[UR12][R4.64+0x70] ;  /* 0x0000700c040c7981 */ /* 0x000ea8000c1e1900 */
[----:B---3--:R-:W2:Y:S01]  /*0600*/  LDG.E R19, desc[UR12][R6.64+0x70] ;  /* 0x0000700c06137981 */ /* 0x008ea2000c1e1900 */
[----:B------:R-:W-:Y:S02]  /*0610*/  ISETP.NE.AND P1, PT, R11, RZ, PT ;  /* 0x000000ff0b00720c */ /* 0x000fe40003f25270 */
[----:B------:R-:W-:Y:S01]  /*0620*/  IADD3 R10, PT, PT, R10, 0x40, RZ ;  /* 0x000000400a0a7810 */ /* 0x000fe20007ffe0ff */
[----:B--2---:R-:W-:-:S05]  /*0630*/  FADD R19, R12, R19 ;  /* 0x000000130c137221 */ /* 0x004fca0000000000 */
[----:B------:R4:W-:Y:S05]  /*0640*/  STG.E desc[UR12][R8.64+0x70], R19 ;  /* 0x0000701308007986 */ /* 0x0009ea000c10190c */
[----:B------:R-:W-:Y:S05]  /*0650*/  @P1 BRA `(.L_x_1) ;  /* 0xfffffff800cc1947 */ /* 0x000fea000383ffff */
.L_x_0:
[----:B0-----:R-:W-:Y:S05]  /*0660*/  @!P0 EXIT ;  /* 0x000000000000894d */ /* 0x001fea0003800000 */
[----:B------:R-:W-:Y:S02]  /*0670*/  ISETP.GE.U32.AND P0, PT, R14, 0x8, PT ;  /* 0x000000080e00780c */ /* 0x000fe40003f06070 */
[----:B------:R-:W-:-:S04]  /*0680*/  LOP3.LUT R12, R2, 0x7, RZ, 0xc0, !PT ;  /* 0x00000007020c7812 */ /* 0x000fc800078ec0ff */
[----:B------:R-:W-:-:S07]  /*0690*/  ISETP.NE.AND P1, PT, R12, RZ, PT ;  /* 0x000000ff0c00720c */ /* 0x000fce0003f25270 */
[----:B------:R-:W-:Y:S06]  /*06a0*/  @!P0 BRA `(.L_x_2) ;  /* 0x0000000000a08947 */ /* 0x000fec0003800000 */
[----:B------:R-:W0:Y:S01]  /*06b0*/  LDC.64 R4, c[0x0][0x380] ;  /* 0x0000e000ff047b82 */ /* 0x000e220000000a00 */
[----:B------:R-:W-:-:S07]  /*06c0*/  LEA R11, R3, R0, 0x2 ;  /* 0x00000000030b7211 */ /* 0x000fce00078e10ff */
[----:B------:R-:W1:Y:S08]  /*06d0*/  LDC.64 R6, c[0x0][0x388] ;  /* 0x0000e200ff067b82 */ /* 0x000e700000000a00 */
[----:B----4-:R-:W2:Y:S01]  /*06e0*/  LDC.64 R8, c[0x0][0x390] ;  /* 0x0000e400ff087b82 */ /* 0x010ea20000000a00 */
[----:B0-----:R-:W-:-:S05]  /*06f0*/  IMAD.WIDE R4, R11, 0x4, R4 ;  /* 0x000000040b047825 */ /* 0x001fca00078e0204 */
[----:B------:R-:W3:Y:S01]  /*0700*/  LDG.E R10, desc[UR12][R4.64] ;  /* 0x0000000c040a7981 */ /* 0x000ee2000c1e1900 */
[----:B-1----:R-:W-:-:S05]  /*0710*/  IMAD.WIDE R6, R11, 0x4, R6 ;  /* 0x000000040b067825 */ /* 0x002fca00078e0206 */
[----:B------:R-:W3:Y:S01]  /*0720*/  LDG.E R13, desc[UR12][R6.64] ;  /* 0x0000000c060d7981 */ /* 0x000ee2000c1e1900 */
[----:B--2---:R-:W-:-:S04]  /*0730*/  IMAD.WIDE R8, R11, 0x4, R8 ;  /* 0x000000040b087825 */ /* 0x004fc800078e0208 */
[----:B---3--:R-:W-:-:S05]  /*0740*/  FADD R13, R10, R13 ;  /* 0x0000000d0a0d7221 */ /* 0x008fca0000000000 */
        /* <DEDUP_REMOVED lines=25> */
[----:B------:R-:W2:Y:S04]  /*08e0*/  LDG.E R10, desc[UR12][R4.64+0x70] ;  /* 0x0000700c040a7981 */ /* 0x000ea8000c1e1900 */
[----:B---3--:R-:W2:Y:S01]  /*08f0*/  LDG.E R17, desc[UR12][R6.64+0x70] ;  /* 0x0000700c06117981 */ /* 0x008ea2000c1e1900 */
[----:B------:R-:W-:Y:S01]  /*0900*/  IADD3 R3, PT, PT, R3, 0x8, RZ ;  /* 0x0000000803037810 */ /* 0x000fe20007ffe0ff */
[----:B--2---:R-:W-:-:S05]  /*0910*/  FADD R17, R10, R17 ;  /* 0x000000110a117221 */ /* 0x004fca0000000000 */
[----:B------:R0:W-:Y:S02]  /*0920*/  STG.E desc[UR12][R8.64+0x70], R17 ;  /* 0x0000701108007986 */ /* 0x0001e4000c10190c */
.L_x_2:
[----:B------:R-:W-:Y:S05]  /*0930*/  @!P1 EXIT ;  /* 0x000000000000994d */ /* 0x000fea0003800000 */
[----:B------:R-:W-:Y:S02]  /*0940*/  ISETP.GE.U32.AND P0, PT, R12, 0x4, PT ;  /* 0x000000040c00780c */ /* 0x000fe40003f06070 */
[----:B------:R-:W-:-:S04]  /*0950*/  LOP3.LUT R2, R2, 0x3, RZ, 0xc0, !PT ;  /* 0x0000000302027812 */ /* 0x000fc800078ec0ff */
[----:B------:R-:W-:-:S07]  /*0960*/  ISETP.NE.AND P1, PT, R2, RZ, PT ;  /* 0x000000ff0200720c */ /* 0x000fce0003f25270 */
[----:B------:R-:W-:Y:S06]  /*0970*/  @!P0 BRA `(.L_x_3) ;  /* 0x0000000000608947 */ /* 0x000fec0003800000 */
[----:B------:R-:W1:Y:S01]  /*0980*/  LDC.64 R4, c[0x0][0x380] ;  /* 0x0000e000ff047b82 */ /* 0x000e620000000a00 */
[----:B0---4-:R-:W-:-:S07]  /*0990*/  LEA R13, R3, R0, 0x2 ;  /* 0x00000000030d7211 */ /* 0x011fce00078e10ff */
[----:B------:R-:W0:Y:S08]  /*09a0*/  LDC.64 R6, c[0x0][0x388] ;  /* 0x0000e200ff067b82 */ /* 0x000e300000000a00 */
[----:B------:R-:W2:Y:S01]  /*09b0*/  LDC.64 R8, c[0x0][0x390] ;  /* 0x0000e400ff087b82 */ /* 0x000ea20000000a00 */
[----:B-1----:R-:W-:-:S05]  /*09c0*/  IMAD.WIDE R4, R13, 0x4, R4 ;  /* 0x000000040d047825 */ /* 0x002fca00078e0204 */
[----:B------:R-:W3:Y:S01]  /*09d0*/  LDG.E R10, desc[UR12][R4.64] ;  /* 0x0000000c040a7981 */ /* 0x000ee2000c1e1900 */
[----:B0-----:R-:W-:-:S05]  /*09e0*/  IMAD.WIDE R6, R13, 0x4, R6 ;  /* 0x000000040d067825 */ /* 0x001fca00078e0206 */
        /* <DEDUP_REMOVED lines=12> */
[----:B------:R-:W2:Y:S04]  /*0ab0*/  LDG.E R10, desc[UR12][R4.64+0x30] ;  /* 0x0000300c040a7981 */ /* 0x000ea8000c1e1900 */
[----:B------:R-:W2:Y:S01]  /*0ac0*/  LDG.E R17, desc[UR12][R6.64+0x30] ;  /* 0x0000300c06117981 */ /* 0x000ea2000c1e1900 */
[----:B------:R-:W-:Y:S01]  /*0ad0*/  IADD3 R3, PT, PT, R3, 0x4, RZ ;  /* 0x0000000403037810 */ /* 0x000fe20007ffe0ff */
[----:B--2---:R-:W-:-:S05]  /*0ae0*/  FADD R17, R10, R17 ;  /* 0x000000110a117221 */ /* 0x004fca0000000000 */
[----:B------:R1:W-:Y:S02]  /*0af0*/  STG.E desc[UR12][R8.64+0x30], R17 ;  /* 0x0000301108007986 */ /* 0x0003e4000c10190c */
.L_x_3:
[----:B------:R-:W-:Y:S05]  /*0b00*/  @!P1 EXIT ;  /* 0x000000000000994d */ /* 0x000fea0003800000 */
[----:B01--4-:R-:W0:Y:S01]  /*0b10*/  LDC.64 R8, c[0x0][0x390] ;  /* 0x0000e400ff087b82 */ /* 0x013e220000000a00 */
[----:B------:R-:W-:Y:S02]  /*0b20*/  LEA R15, R3, R0, 0x2 ;  /* 0x00000000030f7211 */ /* 0x000fe400078e10ff */
[----:B------:R-:W-:-:S05]  /*0b30*/  IADD3 R0, PT, PT, -R2, RZ, RZ ;  /* 0x000000ff02007210 */ /* 0x000fca0007ffe1ff */
[----:B------:R-:W1:Y:S08]  /*0b40*/  LDC.64 R12, c[0x0][0x380] ;  /* 0x0000e000ff0c7b82 */ /* 0x000e700000000a00 */
[----:B------:R-:W2:Y:S02]  /*0b50*/  LDC.64 R10, c[0x0][0x388] ;  /* 0x0000e200ff0a7b82 */ /* 0x000ea40000000a00 */
.L_x_4:
[----:B--2---:R-:W-:-:S04]  /*0b60*/  IMAD.WIDE R4, R15, 0x4, R10 ;  /* 0x000000040f047825 */ /* 0x004fc800078e020a */
[C---:B-1----:R-:W-:Y:S02]  /*0b70*/  IMAD.WIDE R6, R15.reuse, 0x4, R12 ;  /* 0x000000040f067825 */ /* 0x042fe400078e020c */
[----:B------:R-:W2:Y:S04]  /*0b80*/  LDG.E R5, desc[UR12][R4.64] ;  /* 0x0000000c04057981 */ /* 0x000ea8000c1e1900 */
[----:B------:R-:W2:Y:S01]  /*0b90*/  LDG.E R6, desc[UR12][R6.64] ;  /* 0x0000000c06067981 */ /* 0x000ea2000c1e1900 */
[----:B------:R-:W-:Y:S01]  /*0ba0*/  IADD3 R0, PT, PT, R0, 0x1, RZ ;  /* 0x0000000100007810 */ /* 0x000fe20007ffe0ff */
[C---:B0--3--:R-:W-:Y:S01]  /*0bb0*/  IMAD.WIDE R2, R15.reuse, 0x4, R8 ;  /* 0x000000040f027825 */ /* 0x049fe200078e0208 */
[----:B------:R-:W-:Y:S02]  /*0bc0*/  IADD3 R15, PT, PT, R15, 0x4, RZ ;  /* 0x000000040f0f7810 */ /* 0x000fe40007ffe0ff */
[----:B------:R-:W-:Y:S01]  /*0bd0*/  ISETP.NE.AND P0, PT, R0, RZ, PT ;  /* 0x000000ff0000720c */ /* 0x000fe20003f05270 */
[----:B--2---:R-:W-:-:S05]  /*0be0*/  FADD R17, R6, R5 ;  /* 0x0000000506117221 */ /* 0x004fca0000000000 */
[----:B------:R3:W-:Y:S07]  /*0bf0*/  STG.E desc[UR12][R2.64], R17 ;  /* 0x0000001102007986 */ /* 0x0007ee000c10190c */
[----:B------:R-:W-:Y:S05]  /*0c00*/  @P0 BRA `(.L_x_4) ;  /* 0xfffffffc00d40947 */ /* 0x000fea000383ffff */
[----:B------:R-:W-:Y:S05]  /*0c10*/  EXIT ;  /* 0x000000000000794d */ /* 0x000fea0003800000 */
.L_x_5:
[----:B------:R-:W-:-:S00]  /*0c20*/  BRA `(.L_x_5) ;  /* 0xfffffffc00fc7947 */ /* 0x000fc0000383ffff */
[----:B------:R-:W-:-:S00]  /*0c30*/  NOP ;  /* 0x0000000000007918 */ /* 0x000fc00000000000 */
        /* <DEDUP_REMOVED lines=12> */
.L_x_13:


//--------------------- .text._Z13matAddKernel1PfS_S_i --------------------------
	.section	.text._Z13matAddKernel1PfS_S_i,"ax",@progbits
	.align	128
        .global         _Z13matAddKernel1PfS_S_i
        .type           _Z13matAddKernel1PfS_S_i,@function
        .size           _Z13matAddKernel1PfS_S_i,(.L_x_14 - _Z13matAddKernel1PfS_S_i)
        .other          _Z13matAddKernel1PfS_S_i,@"STO_CUDA_ENTRY STV_DEFAULT"
_Z13matAddKernel1PfS_S_i:
.text._Z13matAddKernel1PfS_S_i:
[----:B------:R-:W-:Y:S08]  /*0000*/  LDC R1, c[0x0][0x37c] ;  /* 0x0000df00ff017b82 */ /* 0x000ff00000000800 */
[----:B------:R-:W0:Y:S01]  /*0010*/  LDC R2, c[0x0][0x398] ;  /* 0x0000e600ff027b82 */ /* 0x000e220000000800 */
[----:B------:R-:W1:Y:S07]  /*0020*/  S2R R0, SR_TID.Y ;  /* 0x0000000000007919 */ /* 0x000e6e0000002200 */
[----:B------:R-:W2:Y:S08]  /*0030*/  LDC R3, c[0x0][0x364] ;  /* 0x0000d900ff037b82 */ /* 0x000eb00000000800 */
[----:B------:R-:W3:Y:S01]  /*0040*/  S2UR UR4, SR_CTAID.Y ;  /* 0x00000000000479c3 */ /* 0x000ee20000002600 */
[----:B0-----:R-:W-:-:S13]  /*0050*/  ISETP.GE.AND P0, PT, R2, 0x1, PT ;  /* 0x000000010200780c */ /* 0x001fda0003f06270 */
[----:B-123--:R-:W-:Y:S05]  /*0060*/  @!P0 EXIT ;  /* 0x000000000000894d */ /* 0x00efea0003800000 */
[C---:B------:R-:W-:Y:S01]  /*0070*/  ISETP.GE.U32.AND P1, PT, R2.reuse, 0x10, PT ;  /* 0x000000100200780c */ /* 0x040fe20003f26070 */
[----:B------:R-:W-:Y:S01]  /*0080*/  IMAD R3, R3, UR4, R0 ;  /* 0x0000000403037c24 */ /* 0x000fe2000f8e0200 */
[----:B------:R-:W-:Y:S01]  /*0090*/  LOP3.LUT R14, R2, 0xf, RZ, 0xc0, !PT ;  /* 0x0000000f020e7812 */ /* 0x000fe200078ec0ff */
[----:B------:R-:W0:Y:S01]  /*00a0*/  LDCU.64 UR4, c[0x0][0x358] ;  /* 0x00006b00ff0477ac */ /* 0x000e220008000a00 */
[----:B------:R-:W-:Y:S02]  /*00b0*/  IMAD.MOV.U32 R0, RZ, RZ, RZ ;  /* 0x000000ffff007224 */ /* 0x000fe400078e00ff */
[----:B------:R-:W-:-:S07]  /*00c0*/  ISETP.NE.AND P0, PT, R14, RZ, PT ;  /* 0x000000ff0e00720c */ /* 0x000fce0003f05270 */
[----:B------:R-:W-:Y:S06]  /*00d0*/  @!P1 BRA `(.L_x_6) ;  /* 0x0000000400709947 */ /* 0x000fec0003800000 */
[----:B------:R-:W1:Y:S01]  /*00e0*/  LDCU.128 UR8, c[0x0][0x380] ;  /* 0x00007000ff0877ac */ /* 0x000e620008000c00 */
[----:B------:R-:W-:Y:S02]  /*00f0*/  HFMA2 R5, -RZ, RZ, 0, 0 ;  /* 0x00000000ff057431 */ /* 0x000fe400000001ff */
[----:B------:R-:W-:Y:S01]  /*0100*/  IMAD.MOV.U32 R4, RZ, RZ, 0x20 ;  /* 0x00000020ff047424 */ /* 0x000fe200078e00ff */
[----:B------:R-:W-:Y:S01]  /*0110*/  LOP3.LUT R0, R2, 0x7ffffff0, RZ, 0xc0, !PT ;  /* 0x7ffffff002007812 */ /* 0x000fe200078ec0ff */
[----:B------:R-:W2:Y:S04]  /*0120*/  LDCU.64 UR6, c[0x0][0x390] ;  /* 0x00007200ff0677ac */ /* 0x000ea80008000a00 */
[----:B------:R-:W-:Y:S02]  /*0130*/  IMAD.MOV R10, RZ, RZ, -R0 ;  /* 0x000000ffff0a7224 */ /* 0x000fe400078e0a00 */
[----:B------:R-:W-:-:S03]  /*0140*/  IMAD.WIDE.U32 R4, R3, 0x10, R4 ;  /* 0x0000001003047825 */ /* 0x000fc600078e0004 */
[C---:B-1----:R-:W-:Y:S02]  /*0150*/  IADD3 R18, P1, PT, R4.reuse, UR8, RZ ;  /* 0x0000000804127c10 */ /* 0x042fe4000ff3e0ff */
[C---:B------:R-:W-:Y:S02]  /*0160*/  IADD3 R11, P2, PT, R4.reuse, UR10, RZ ;  /* 0x0000000a040b7c10 */ /* 0x040fe4000ff5e0ff */
[----:B--2---:R-:W-:Y:S02]  /*0170*/  IADD3 R12, P3, PT, R4, UR6, RZ ;  /* 0x00000006040c7c10 */ /* 0x004fe4000ff7e0ff */
[C---:B------:R-:W-:Y:S02]  /*0180*/  IADD3.X R19, PT, PT, R5.reuse, UR9, RZ, P1, !PT ;  /* 0x0000000905137c10 */ /* 0x040fe40008ffe4ff */
[C---:B------:R-:W-:Y:S02]  /*0190*/  IADD3.X R16, PT, PT, R5.reuse, UR11, RZ, P2, !PT ;  /* 0x0000000b05107c10 */ /* 0x040fe400097fe4ff */
[----:B------:R-:W-:-:S07]  /*01a0*/  IADD3.X R13, PT, PT, R5, UR7, RZ, P3, !PT ;  /* 0x00000007050d7c10 */ /* 0x000fce0009ffe4ff */
.L_x_7:
[----:B------:R-:W-:Y:S01]  /*01b0*/  MOV R6, R18 ;  /* 0x0000001200067202 */ /* 0x000fe20000000f00 */
[----:B------:R-:W-:Y:S01]  /*01c0*/  IMAD.MOV.U32 R7, RZ, RZ, R19 ;  /* 0x000000ffff077224 */ /* 0x000fe200078e0013 */
[----:B------:R-:W-:Y:S01]  /*01d0*/  MOV R4, R11 ;  /* 0x0000000b00047202 */ /* 0x000fe20000000f00 */
[----:B------:R-:W-:-:S03]  /*01e0*/  IMAD.MOV.U32 R5, RZ, RZ, R16 ;  /* 0x000000ffff057224 */ /* 0x000fc600078e0010 */
[----:B0-2---:R-:W2:Y:S04]  /*01f0*/  LDG.E R8, desc[UR4][R6.64+-0x20] ;  /* 0xffffe00406087981 */ /* 0x005ea8000c1e1900 */
[----:B------:R-:W2:Y:S02]  /*0200*/  LDG.E R9, desc[UR4][R4.64+-0x20] ;  /* 0xffffe00404097981 */ /* 0x000ea4000c1e1900 */
[----:B--2---:R-:W-:Y:S01]  /*0210*/  FADD R11, R8, R9 ;  /* 0x00000009080b7221 */ /* 0x004fe20000000000 */
[----:B------:R-:W-:Y:S01]  /*0220*/  MOV R8, R12 ;  /* 0x0000000c00087202 */ /* 0x000fe20000000f00 */
[----:B------:R-:W-:-:S05]  /*0230*/  IMAD.MOV.U32 R9, RZ, RZ, R13 ;  /* 0x000000ffff097224 */ /* 0x000fca00078e000d */
        /* <DEDUP_REMOVED lines=13> */
[----:B0-----:R-:W4:Y:S04]  /*0310*/  LDG.E R11, desc[UR4][R6.64+-0x10] ;  /* 0xfffff004060b7981 */ /* 0x001f28000c1e1900 */
[----:B------:R-:W4:Y:S02]  /*0320*/  LDG.E R12, desc[UR4][R4.64+-0x10] ;  /* 0xfffff004040c7981 */ /* 0x000f24000c1e1900 */
        /* <DEDUP_REMOVED lines=39> */
[----:B--2---:R-:W4:Y:S01]  /*05a0*/  LDG.E R15, desc[UR4][R4.64+0x18] ;  /* 0x00001804040f7981 */ /* 0x004f22000c1e1900 */
[----:B------:R-:W-:Y:S01]  /*05b0*/  IADD3 R10, PT, PT, R10, 0x10, RZ ;  /* 0x000000100a0a7810 */ /* 0x000fe20007ffe0ff */
[----:B----4-:R-:W-:-:S05]  /*05c0*/  FADD R15, R12, R15 ;  /* 0x0000000f0c0f7221 */ /* 0x010fca0000000000 */
[----:B------:R2:W-:Y:S04]  /*05d0*/  STG.E desc[UR4][R8.64+0x18], R15 ;  /* 0x0000180f08007986 */ /* 0x0005e8000c101904 */
[----:B------:R-:W4:Y:S04]  /*05e0*/  LDG.E R12, desc[UR4][R6.64+0x1c] ;  /* 0x00001c04060c7981 */ /* 0x000f28000c1e1900 */
[----:B---3--:R-:W4:Y:S01]  /*05f0*/  LDG.E R17, desc[UR4][R4.64+0x1c] ;  /* 0x00001c0404117981 */ /* 0x008f22000c1e1900 */
[----:B------:R-:W-:Y:S02]  /*0600*/  ISETP.NE.AND P1, PT, R10, RZ, PT ;  /* 0x000000ff0a00720c */ /* 0x000fe40003f25270 */
[----:B------:R-:W-:-:S02]  /*0610*/  IADD3 R18, P2, PT, R6, 0x40, RZ ;  /* 0x0000004006127810 */ /* 0x000fc40007f5e0ff */
[----:B0-----:R-:W-:-:S03]  /*0620*/  IADD3 R11, P3, PT, R4, 0x40, RZ ;  /* 0x00000040040b7810 */ /* 0x001fc60007f7e0ff */
[----:B------:R-:W-:Y:S01]  /*0630*/  IMAD.X R19, RZ, RZ, R7, P2 ;  /* 0x000000ffff137224 */ /* 0x000fe200010e0607 */
[----:B------:R-:W-:Y:S01]  /*0640*/  IADD3.X R16, PT, PT, RZ, R5, RZ, P3, !PT ;  /* 0x00000005ff107210 */ /* 0x000fe20001ffe4ff */
[----:B----4-:R-:W-:Y:S01]  /*0650*/  FADD R17, R12, R17 ;  /* 0x000000110c117221 */ /* 0x010fe20000000000 */
[----:B------:R-:W-:-:S04]  /*0660*/  IADD3 R12, P4, PT, R8, 0x40, RZ ;  /* 0x00000040080c7810 */ /* 0x000fc80007f9e0ff */
[----:B------:R2:W-:Y:S01]  /*0670*/  STG.E desc[UR4][R8.64+0x1c], R17 ;  /* 0x00001c1108007986 */ /* 0x0005e2000c101904 */
[----:B-1----:R-:W-:Y:S01]  /*0680*/  IMAD.X R13, RZ, RZ, R9, P4 ;  /* 0x000000ffff0d7224 */ /* 0x002fe200020e0609 */
[----:B------:R-:W-:Y:S07]  /*0690*/  @P1 BRA `(.L_x_7) ;  /* 0xfffffff800c41947 */ /* 0x000fee000383ffff */
.L_x_6:
[----:B0-----:R-:W-:Y:S05]  /*06a0*/  @!P0 EXIT ;  /* 0x000000000000894d */ /* 0x001fea0003800000 */
[----:B------:R-:W-:Y:S02]  /*06b0*/  ISETP.GE.U32.AND P1, PT, R14, 0x8, PT ;  /* 0x000000080e00780c */ /* 0x000fe40003f26070 */
[----:B------:R-:W-:Y:S02]  /*06c0*/  LOP3.LUT R16, R2, 0x7, RZ, 0xc0, !PT ;  /* 0x0000000702107812 */ /* 0x000fe400078ec0ff */
[----:B------:R-:W-:Y:S02]  /*06d0*/  SHF.L.U32 R3, R3, 0x2, RZ ;  /* 0x0000000203037819 */ /* 0x000fe400000006ff */
[----:B------:R-:W-:-:S07]  /*06e0*/  ISETP.NE.AND P0, PT, R16, RZ, PT ;  /* 0x000000ff1000720c */ /* 0x000fce0003f05270 */
[----:B------:R-:W-:Y:S06]  /*06f0*/  @!P1 BRA `(.L_x_8) ;  /* 0x0000000000d09947 */ /* 0x000fec0003800000 */
[----:B------:R-:W0:Y:S01]  /*0700*/  LDC.64 R10, c[0x0][0x380] ;  /* 0x0000e000ff0a7b82 */ /* 0x000e220000000a00 */
[C---:B------:R-:W-:Y:S01]  /*0710*/  IMAD.IADD R5, R3.reuse, 0x1, R0 ;  /* 0x0000000103057824 */ /* 0x040fe200078e0200 */
[----:B------:R-:W1:Y:S06]  /*0720*/  LDCU.128 UR8, c[0x0][0x380] ;  /* 0x00007000ff0877ac */ /* 0x000e6c0008000c00 */
[----:B------:R-:W3:Y:S08]  /*0730*/  LDC.64 R12, c[0x0][0x388] ;  /* 0x0000e200ff0c7b82 */ /* 0x000ef00000000a00 */
[----:B--2---:R-:W2:Y:S01]  /*0740*/  LDC.64 R8, c[0x0][0x390] ;  /* 0x0000e400ff087b82 */ /* 0x004ea20000000a00 */
[----:B------:R-:W-:Y:S01]  /*0750*/  IADD3 R17, P1, PT, R3, R0, RZ ;  /* 0x0000000003117210 */ /* 0x000fe20007f3e0ff */
[----:B------:R-:W4:Y:S01]  /*0760*/  LDCU.64 UR6, c[0x0][0x390] ;  /* 0x00007200ff0677ac */ /* 0x000f220008000a00 */
[----:B0-----:R-:W-:-:S06]  /*0770*/  IMAD.WIDE.U32 R10, R5, 0x4, R10 ;  /* 0x00000004050a7825 */ /* 0x001fcc00078e000a */
[----:B------:R-:W5:Y:S01]  /*0780*/  LDG.E R10, desc[UR4][R10.64] ;  /* 0x000000040a0a7981 */ /* 0x000f62000c1e1900 */
[----:B---3--:R-:W-:-:S06]  /*0790*/  IMAD.WIDE.U32 R12, R5, 0x4, R12 ;  /* 0x00000004050c7825 */ /* 0x008fcc00078e000c */
[----:B------:R-:W5:Y:S01]  /*07a0*/  LDG.E R13, desc[UR4][R12.64] ;  /* 0x000000040c0d7981 */ /* 0x000f62000c1e1900 */
[----:B------:R-:W-:Y:S01]  /*07b0*/  IADD3.X R4, PT, PT, RZ, RZ, RZ, P1, !PT ;  /* 0x000000ffff047210 */ /* 0x000fe20000ffe4ff */
[----:B------:R-:W-:-:S03]  /*07c0*/  IMAD.SHL.U32 R14, R17, 0x4, RZ ;  /* 0x00000004110e7824 */ /* 0x000fc600078e00ff */
[----:B------:R-:W-:Y:S02]  /*07d0*/  SHF.L.U64.HI R17, R17, 0x2, R4 ;  /* 0x0000000211117819 */ /* 0x000fe40000010204 */
[C---:B-1----:R-:W-:Y:S02]  /*07e0*/  IADD3 R6, P1, PT, R14.reuse, UR8, RZ ;  /* 0x000000080e067c10 */ /* 0x042fe4000ff3e0ff */
[----:B------:R-:W-:Y:S02]  /*07f0*/  IADD3 R4, P2, PT, R14, UR10, RZ ;  /* 0x0000000a0e047c10 */ /* 0x000fe4000ff5e0ff */
[----:B------:R-:W-:Y:S01]  /*0800*/  IADD3.X R7, PT, PT, R17, UR9, RZ, P1, !PT ;  /* 0x0000000911077c10 */ /* 0x000fe20008ffe4ff */
[----:B-----5:R-:W-:Y:S01]  /*0810*/  FADD R15, R10, R13 ;  /* 0x0000000d0a0f7221 */ /* 0x020fe20000000000 */
[----:B--2---:R-:W-:Y:S01]  /*0820*/  IMAD.WIDE.U32 R10, R5, 0x4, R8 ;  /* 0x00000004050a7825 */ /* 0x004fe200078e0008 */
[----:B------:R-:W-:-:S04]  /*0830*/  IADD3.X R5, PT, PT, R17, UR11, RZ, P2, !PT ;  /* 0x0000000b11057c10 */ /* 0x000fc800097fe4ff */
[----:B------:R0:W-:Y:S04]  /*0840*/  STG.E desc[UR4][R10.64], R15 ;  /* 0x0000000f0a007986 */ /* 0x0001e8000c101904 */
[----:B------:R-:W2:Y:S04]  /*0850*/  LDG.E R12, desc[UR4][R6.64+0x4] ;  /* 0x00000404060c7981 */ /* 0x000ea8000c1e1900 */
[----:B------:R-:W2:Y:S01]  /*0860*/  LDG.E R13, desc[UR4][R4.64+0x4] ;  /* 0x00000404040d7981 */ /* 0x000ea2000c1e1900 */
[----:B----4-:R-:W-:-:S04]  /*0870*/  IADD3 R8, P1, PT, R14, UR6, RZ ;  /* 0x000000060e087c10 */ /* 0x010fc8000ff3e0ff */
[----:B------:R-:W-:Y:S01]  /*0880*/  IADD3.X R9, PT, PT, R17, UR7, RZ, P1, !PT ;  /* 0x0000000711097c10 */ /* 0x000fe20008ffe4ff */
[----:B--2---:R-:W-:-:S05]  /*0890*/  FADD R13, R12, R13 ;  /* 0x0000000d0c0d7221 */ /* 0x004fca0000000000 */
[----:B------:R1:W-:Y:S04]  /*08a0*/  STG.E desc[UR4][R8.64+0x4], R13 ;  /* 0x0000040d08007986 */ /* 0x0003e8000c101904 */
[----:B------:R-:W2:Y:S04]  /*08b0*/  LDG.E R12, desc[UR4][R6.64+0x8] ;  /* 0x00000804060c7981 */ /* 0x000ea8000c1e1900 */
[----:B------:R-:W2:Y:S02]  /*08c0*/  LDG.E R17, desc[UR4][R4.64+0x8] ;  /* 0x0000080404117981 */ /* 0x000ea4000c1e1900 */
[----:B--2---:R-:W-:-:S05]  /*08d0*/  FADD R17, R12, R17 ;  /* 0x000000110c117221 */ /* 0x004fca0000000000 */
[----:B------:R2:W-:Y:S04]  /*08e0*/  STG.E desc[UR4][R8.64+0x8], R17 ;  /* 0x0000081108007986 */ /* 0x0005e8000c101904 */
[----:B0-----:R-:W3:Y:S04]  /*08f0*/  LDG.E R10, desc[UR4][R6.64+0xc] ;  /* 0x00000c04060a7981 */ /* 0x001ee8000c1e1900 */
[----:B------:R-:W3:Y:S02]  /*0900*/  LDG.E R11, desc[UR4][R4.64+0xc] ;  /* 0x00000c04040b7981 */ /* 0x000ee4000c1e1900 */
[----:B---3--:R-:W-:-:S05]  /*0910*/  FADD R11, R10, R11 ;  /* 0x0000000b0a0b7221 */ /* 0x008fca0000000000 */
[----:B------:R0:W-:Y:S04]  /*0920*/  STG.E desc[UR4][R8.64+0xc], R11 ;  /* 0x00000c0b08007986 */ /* 0x0001e8000c101904 */
[----:B------:R-:W3:Y:S04]  /*0930*/  LDG.E R10, desc[UR4][R6.64+0x10] ;  /* 0x00001004060a7981 */ /* 0x000ee8000c1e1900 */
[----:B------:R-:W3:Y:S02]  /*0940*/  LDG.E R15, desc[UR4][R4.64+0x10] ;  /* 0x00001004040f7981 */ /* 0x000ee4000c1e1900 */
[----:B---3--:R-:W-:-:S05]  /*0950*/  FADD R15, R10, R15 ;  /* 0x0000000f0a0f7221 */ /* 0x008fca0000000000 */
        /* <DEDUP_REMOVED lines=10> */
[----:B0-----:R-:W2:Y:S01]  /*0a00*/  LDG.E R11, desc[UR4][R4.64+0x1c] ;  /* 0x00001c04040b7981 */ /* 0x001ea2000c1e1900 */
[----:B------:R-:W-:Y:S01]  /*0a10*/  IADD3 R0, PT, PT, R0, 0x8, RZ ;  /* 0x0000000800007810 */ /* 0x000fe20007ffe0ff */
[----:B--2---:R-:W-:-:S05]  /*0a20*/  FADD R11, R10, R11 ;  /* 0x0000000b0a0b7221 */ /* 0x004fca0000000000 */
[----:B------:R3:W-:Y:S02]  /*0a30*/  STG.E desc[UR4][R8.64+0x1c], R11 ;  /* 0x00001c0b08007986 */ /* 0x0007e4000c101904 */
.L_x_8:
[----:B------:R-:W-:Y:S05]  /*0a40*/  @!P0 EXIT ;  /* 0x000000000000894d */ /* 0x000fea0003800000 */
[----:B------:R-:W-:Y:S02]  /*0a50*/  ISETP.GE.U32.AND P1, PT, R16, 0x4, PT ;  /* 0x000000041000780c */ /* 0x000fe40003f26070 */
[----:B------:R-:W-:-:S04]  /*0a60*/  LOP3.LUT R2, R2, 0x3, RZ, 0xc0, !PT ;  /* 0x0000000302027812 */ /* 0x000fc800078ec0ff */
[----:B------:R-:W-:-:S07]  /*0a70*/  ISETP.NE.AND P0, PT, R2, RZ, PT ;  /* 0x000000ff0200720c */ /* 0x000fce0003f05270 */
[----:B------:R-:W-:Y:S06]  /*0a80*/  @!P1 BRA `(.L_x_9) ;  /* 0x0000000000909947 */ /* 0x000fec0003800000 */
[----:B------:R-:W0:Y:S01]  /*0a90*/  LDC.64 R4, c[0x0][0x380] ;  /* 0x0000e000ff047b82 */ /* 0x000e220000000a00 */
[----:B--23--:R-:W-:Y:S01]  /*0aa0*/  IMAD.IADD R17, R3, 0x1, R0 ;  /* 0x0000000103117824 */ /* 0x00cfe200078e0200 */
[----:B------:R-:W1:Y:S01]  /*0ab0*/  LDCU.128 UR8, c[0x0][0x380] ;  /* 0x00007000ff0877ac */ /* 0x000e620008000c00 */
[----:B------:R-:W2:Y:S05]  /*0ac0*/  LDCU.64 UR6, c[0x0][0x390] ;  /* 0x00007200ff0677ac */ /* 0x000eaa0008000a00 */
[----:B------:R-:W3:Y:S08]  /*0ad0*/  LDC.64 R6, c[0x0][0x388] ;  /* 0x0000e200ff067b82 */ /* 0x000ef00000000a00 */
[----:B------:R-:W4:Y:S01]  /*0ae0*/  LDC.64 R12, c[0x0][0x390] ;  /* 0x0000e400ff0c7b82 */ /* 0x000f220000000a00 */
[----:B0-----:R-:W-:-:S06]  /*0af0*/  IMAD.WIDE.U32 R8, R17, 0x4, R4 ;  /* 0x0000000411087825 */ /* 0x001fcc00078e0004 */
[----:B------:R-:W5:Y:S01]  /*0b00*/  LDG.E R8, desc[UR4][R8.64] ;  /* 0x0000000408087981 */ /* 0x000f62000c1e1900 */
[----:B---3--:R-:W-:-:S06]  /*0b10*/  IMAD.WIDE.U32 R10, R17, 0x4, R6 ;  /* 0x00000004110a7825 */ /* 0x008fcc00078e0006 */
[----:B------:R-:W5:Y:S01]  /*0b20*/  LDG.E R11, desc[UR4][R10.64] ;  /* 0x000000040a0b7981 */ /* 0x000f62000c1e1900 */
[----:B------:R-:W-:-:S04]  /*0b30*/  IADD3 R4, P1, PT, R3, R0, RZ ;  /* 0x0000000003047210 */ /* 0x000fc80007f3e0ff */
[----:B------:R-:W-:Y:S01]  /*0b40*/  IADD3.X R5, PT, PT, RZ, RZ, RZ, P1, !PT ;  /* 0x000000ffff057210 */ /* 0x000fe20000ffe4ff */
[----:B------:R-:W-:-:S03]  /*0b50*/  IMAD.SHL.U32 R16, R4, 0x4, RZ ;  /* 0x0000000404107824 */ /* 0x000fc600078e00ff */
[----:B------:R-:W-:Y:S02]  /*0b60*/  SHF.L.U64.HI R14, R4, 0x2, R5 ;  /* 0x00000002040e7819 */ /* 0x000fe40000010205 */
[C---:B-1----:R-:W-:Y:S02]  /*0b70*/  IADD3 R6, P1, PT, R16.reuse, UR8, RZ ;  /* 0x0000000810067c10 */ /* 0x042fe4000ff3e0ff */
[----:B------:R-:W-:Y:S01]  /*0b80*/  IADD3 R4, P2, PT, R16, UR10, RZ ;  /* 0x0000000a10047c10 */ /* 0x000fe2000ff5e0ff */
[----:B----4-:R-:W-:Y:S01]  /*0b90*/  IMAD.WIDE.U32 R12, R17, 0x4, R12 ;  /* 0x00000004110c7825 */ /* 0x010fe200078e000c */
[C---:B------:R-:W-:Y:S02]  /*0ba0*/  IADD3.X R7, PT, PT, R14.reuse, UR9, RZ, P1, !PT ;  /* 0x000000090e077c10 */ /* 0x040fe40008ffe4ff */
[----:B------:R-:W-:Y:S01]  /*0bb0*/  IADD3.X R5, PT, PT, R14, UR11, RZ, P2, !PT ;  /* 0x0000000b0e057c10 */ /* 0x000fe200097fe4ff */
[----:B-----5:R-:W-:-:S05]  /*0bc0*/  FADD R15, R8, R11 ;  /* 0x0000000b080f7221 */ /* 0x020fca0000000000 */
[----:B------:R0:W-:Y:S04]  /*0bd0*/  STG.E desc[UR4][R12.64], R15 ;  /* 0x0000000f0c007986 */ /* 0x0001e8000c101904 */
[----:B------:R-:W3:Y:S04]  /*0be0*/  LDG.E R10, desc[UR4][R6.64+0x4] ;  /* 0x00000404060a7981 */ /* 0x000ee8000c1e1900 */
[----:B------:R-:W3:Y:S01]  /*0bf0*/  LDG.E R11, desc[UR4][R4.64+0x4] ;  /* 0x00000404040b7981 */ /* 0x000ee2000c1e1900 */
[----:B--2---:R-:W-:-:S04]  /*0c00*/  IADD3 R8, P1, PT, R16, UR6, RZ ;  /* 0x0000000610087c10 */ /* 0x004fc8000ff3e0ff */
[----:B------:R-:W-:Y:S01]  /*0c10*/  IADD3.X R9, PT, PT, R14, UR7, RZ, P1, !PT ;  /* 0x000000070e097c10 */ /* 0x000fe20008ffe4ff */
[----:B---3--:R-:W-:-:S05]  /*0c20*/  FADD R11, R10, R11 ;  /* 0x0000000b0a0b7221 */ /* 0x008fca0000000000 */
[----:B------:R1:W-:Y:S04]  /*0c30*/  STG.E desc[UR4][R8.64+0x4], R11 ;  /* 0x0000040b08007986 */ /* 0x0003e8000c101904 */
[----:B------:R-:W2:Y:S04]  /*0c40*/  LDG.E R10, desc[UR4][R6.64+0x8] ;  /* 0x00000804060a7981 */ /* 0x000ea8000c1e1900 */
[----:B------:R-:W2:Y:S02]  /*0c50*/  LDG.E R17, desc[UR4][R4.64+0x8] ;  /* 0x0000080404117981 */ /* 0x000ea4000c1e1900 */
[----:B--2---:R-:W-:-:S05]  /*0c60*/  FADD R17, R10, R17 ;  /* 0x000000110a117221 */ /* 0x004fca0000000000 */
[----:B------:R1:W-:Y:S04]  /*0c70*/  STG.E desc[UR4][R8.64+0x8], R17 ;  /* 0x0000081108007986 */ /* 0x0003e8000c101904 */
[----:B------:R-:W2:Y:S04]  /*0c80*/  LDG.E R10, desc[UR4][R6.64+0xc] ;  /* 0x00000c04060a7981 */ /* 0x000ea8000c1e1900 */
[----:B0-----:R-:W2:Y:S01]  /*0c90*/  LDG.E R13, desc[UR4][R4.64+0xc] ;  /* 0x00000c04040d7981 */ /* 0x001ea2000c1e1900 */
[----:B------:R-:W-:Y:S01]  /*0ca0*/  IADD3 R0, PT, PT, R0, 0x4, RZ ;  /* 0x0000000400007810 */ /* 0x000fe20007ffe0ff */
[----:B--2---:R-:W-:-:S05]  /*0cb0*/  FADD R13, R10, R13 ;  /* 0x0000000d0a0d7221 */ /* 0x004fca0000000000 */
[----:B------:R1:W-:Y:S02]  /*0cc0*/  STG.E desc[UR4][R8.64+0xc], R13 ;  /* 0x00000c0d08007986 */ /* 0x0003e4000c101904 */
.L_x_9:
[----:B------:R-:W-:Y:S05]  /*0cd0*/  @!P0 EXIT ;  /* 0x000000000000894d */ /* 0x000fea0003800000 */
[----:B------:R-:W0:Y:S01]  /*0ce0*/  LDC.64 R4, c[0x0][0x390] ;  /* 0x0000e400ff047b82 */ /* 0x000e220000000a00 */
[----:B------:R-:W-:Y:S02]  /*0cf0*/  IMAD.IADD R3, R3, 0x1, R0 ;  /* 0x0000000103037824 */ /* 0x000fe400078e0200 */
[----:B------:R-:W-:-:S05]  /*0d00*/  IMAD.MOV R0, RZ, RZ, -R2 ;  /* 0x000000ffff007224 */ /* 0x000fca00078e0a02 */
[----:B------:R-:W4:Y:S08]  /*0d10*/  LDC.64 R6, c[0x0][0x388] ;  /* 0x0000e200ff067b82 */ /* 0x000f300000000a00 */
[----:B-123--:R-:W1:Y:S01]  /*0d20*/  LDC.64 R8, c[0x0][0x380] ;  /* 0x0000e000ff087b82 */ /* 0x00ee620000000a00 */
[----:B0-----:R-:W-:-:S04]  /*0d30*/  IMAD.WIDE.U32 R4, R3, 0x4, R4 ;  /* 0x0000000403047825 */ /* 0x001fc800078e0004 */
[----:B------:R-:W-:Y:S01]  /*0d40*/  IMAD.MOV.U32 R13, RZ, RZ, R5 ;  /* 0x000000ffff0d7224 */ /* 0x000fe200078e0005 */
[----:B------:R-:W-:Y:S01]  /*0d50*/  MOV R10, R4 ;  /* 0x00000004000a7202 */ /* 0x000fe20000000f00 */
[----:B----4-:R-:W-:-:S05]  /*0d60*/  IMAD.WIDE.U32 R6, R3, 0x4, R6 ;  /* 0x0000000403067825 */ /* 0x010fca00078e0006 */
[----:B------:R-:W-:Y:S01]  /*0d70*/  MOV R11, R7 ;  /* 0x00000007000b7202 */ /* 0x000fe20000000f00 */
[----:B-1----:R-:W-:-:S07]  /*0d80*/  IMAD.WIDE.U32 R8, R3, 0x4, R8 ;  /* 0x0000000403087825 */ /* 0x002fce00078e0008 */
.L_x_10:
[----:B0-----:R-:W-:Y:S01]  /*0d90*/  MOV R2, R8 ;  /* 0x0000000800027202 */ /* 0x001fe20000000f00 */
[----:B------:R-:W-:Y:S01]  /*0da0*/  IMAD.MOV.U32 R5, RZ, RZ, R11 ;  /* 0x000000ffff057224 */ /* 0x000fe200078e000b */
[----:B------:R-:W-:Y:S01]  /*0db0*/  MOV R4, R6 ;  /* 0x0000000600047202 */ /* 0x000fe20000000f00 */
[----:B------:R-:W-:-:S04]  /*0dc0*/  IMAD.MOV.U32 R3, RZ, RZ, R9 ;  /* 0x000000ffff037224 */ /* 0x000fc800078e0009 */
[----:B------:R-:W2:Y:S04]  /*0dd0*/  LDG.E R5, desc[UR4][R4.64] ;  /* 0x0000000404057981 */ /* 0x000ea8000c1e1900 */
[----:B------:R0:W2:Y:S01]  /*0de0*/  LDG.E R2, desc[UR4][R2.64] ;  /* 0x0000000402027981 */ /* 0x0000a2000c1e1900 */
[----:B------:R-:W-:-:S04]  /*0df0*/  IADD3 R0, PT, PT, R0, 0x1, RZ ;  /* 0x0000000100007810 */ /* 0x000fc80007ffe0ff */
[----:B------:R-:W-:Y:S01]  /*0e00*/  ISETP.NE.AND P0, PT, R0, RZ, PT ;  /* 0x000000ff0000720c */ /* 0x000fe20003f05270 */
[----:B0-----:R-:W-:Y:S01]  /*0e10*/  IMAD.MOV.U32 R3, RZ, RZ, R13 ;  /* 0x000000ffff037224 */ /* 0x001fe200078e000d */
[----:B------:R-:W-:Y:S02]  /*0e20*/  IADD3 R6, P2, PT, R6, 0x4, RZ ;  /* 0x0000000406067810 */ /* 0x000fe40007f5e0ff */
[----:B------:R-:W-:Y:S02]  /*0e30*/  IADD3 R8, P3, PT, R8, 0x4, RZ ;  /* 0x0000000408087810 */ /* 0x000fe40007f7e0ff */
[----:B------:R-:W-:Y:S02]  /*0e40*/  IADD3.X R11, PT, PT, RZ, R11, RZ, P2, !PT ;  /* 0x0000000bff0b7210 */ /* 0x000fe400017fe4ff */
[----:B------:R-:W-:Y:S01]  /*0e50*/  IADD3.X R9, PT, PT, RZ, R9, RZ, P3, !PT ;  /* 0x00000009ff097210 */ /* 0x000fe20001ffe4ff */
[----:B--2---:R-:W-:Y:S01]  /*0e60*/  FADD R7, R2, R5 ;  /* 0x0000000502077221 */ /* 0x004fe20000000000 */
[----:B------:R-:W-:-:S02]  /*0e70*/  MOV R2, R10 ;  /* 0x0000000a00027202 */ /* 0x000fc40000000f00 */
[----:B------:R-:W-:-:S03]  /*0e80*/  IADD3 R10, P1, PT, R10, 0x4, RZ ;  /* 0x000000040a0a7810 */ /* 0x000fc60007f3e0ff */
[----:B------:R0:W-:Y:S02]  /*0e90*/  STG.E desc[UR4][R2.64], R7 ;  /* 0x0000000702007986 */ /* 0x0001e4000c101904 */
[----:B------:R-:W-:Y:S01]  /*0ea0*/  IMAD.X R13, RZ, RZ, R13, P1 ;  /* 0x000000ffff0d7224 */ /* 0x000fe200008e060d */
[----:B------:R-:W-:Y:S07]  /*0eb0*/  @P0 BRA `(.L_x_10) ;  /* 0xfffffffc00b40947 */ /* 0x000fee000383ffff */
[----:B------:R-:W-:Y:S05]  /*0ec0*/  EXIT ;  /* 0x000000000000794d */ /* 0x000fea0003800000 */
.L_x_11:
        /* <DEDUP_REMOVED lines=11> */
.L_x_14:


//--------------------- .text._Z12matAddKernelPfS_S_i --------------------------
	.section	.text._Z12matAddKernelPfS_S_i,"ax",@progbits
	.align	128
        .global         _Z12matAddKernelPfS_S_i
        .type           _Z12matAddKernelPfS_S_i,@function
        .size           _Z12matAddKernelPfS_S_i,(.L_x_15 - _Z12matAddKernelPfS_S_i)
        .other          _Z12matAddKernelPfS_S_i,@"STO_CUDA_ENTRY STV_DEFAULT"
_Z12matAddKernelPfS_S_i:
.text._Z12matAddKernelPfS_S_i:
[----:B------:R-:W-:Y:S01]  /*0000*/  LDC R1, c[0x0][0x37c] ;  /* 0x0000df00ff017b82 */ /* 0x000fe20000000800 */
[----:B------:R-:W0:Y:S07]  /*0010*/  S2R R2, SR_TID.Y ;  /* 0x0000000000027919 */ /* 0x000e2e0000002200 */
[----:B------:R-:W1:Y:S01]  /*0020*/  LDC R0, c[0x0][0x360] ;  /* 0x0000d800ff007b82 */ /* 0x000e620000000800 */
[----:B------:R-:W1:Y:S07]  /*0030*/  S2R R3, SR_TID.X ;  /* 0x0000000000037919 */ /* 0x000e6e0000002100 */
[----:B------:R-:W0:Y:S08]  /*0040*/  S2UR UR5, SR_CTAID.Y ;  /* 0x00000000000579c3 */ /* 0x000e300000002600 */
[----:B------:R-:W0:Y:S08]  /*0050*/  LDC R7, c[0x0][0x364] ;  /* 0x0000d900ff077b82 */ /* 0x000e300000000800 */
[----:B------:R-:W1:Y:S01]  /*0060*/  S2UR UR4, SR_CTAID.X ;  /* 0x00000000000479c3 */ /* 0x000e620000002500 */
[----:B0-----:R-:W-:-:S05]  /*0070*/  IMAD R7, R7, UR5, R2 ;  /* 0x0000000507077c24 */ /* 0x001fca000f8e0202 */
[----:B------:R-:W-:Y:S01]  /*0080*/  ISETP.GT.U32.AND P0, PT, R7, 0x3, PT ;  /* 0x000000030700780c */ /* 0x000fe20003f04070 */
[----:B-1----:R-:W-:-:S05]  /*0090*/  IMAD R0, R0, UR4, R3 ;  /* 0x0000000400007c24 */ /* 0x002fca000f8e0203 */
[----:B------:R-:W-:-:S13]  /*00a0*/  ISETP.GT.OR P0, PT, R0, 0x3, P0 ;  /* 0x000000030000780c */ /* 0x000fda0000704670 */
[----:B------:R-:W-:Y:S05]  /*00b0*/  @P0 EXIT ;  /* 0x000000000000094d */ /* 0x000fea0003800000 */
[----:B------:R-:W0:Y:S01]  /*00c0*/  LDC.64 R2, c[0x0][0x380] ;  /* 0x0000e000ff027b82 */ /* 0x000e220000000a00 */
[----:B------:R-:W1:Y:S01]  /*00d0*/  LDCU.64 UR4, c[0x0][0x358] ;  /* 0x00006b00ff0477ac */ /* 0x000e620008000a00 */
[----:B------:R-:W-:-:S06]  /*00e0*/  LEA R9, R7, R0, 0x2 ;  /* 0x0000000007097211 */ /* 0x000fcc00078e10ff */
[----:B------:R-:W2:Y:S08]  /*00f0*/  LDC.64 R4, c[0x0][0x388] ;  /* 0x0000e200ff047b82 */ /* 0x000eb00000000a00 */
[----:B------:R-:W3:Y:S01]  /*0100*/  LDC.64 R6, c[0x0][0x390] ;  /* 0x0000e400ff067b82 */ /* 0x000ee20000000a00 */
[----:B0-----:R-:W-:-:S06]  /*0110*/  IMAD.WIDE R2, R9, 0x4, R2 ;  /* 0x0000000409027825 */ /* 0x001fcc00078e0202 */
[----:B-1----:R-:W4:Y:S01]  /*0120*/  LDG.E R2, desc[UR4][R2.64] ;  /* 0x0000000402027981 */ /* 0x002f22000c1e1900 */
[----:B--2---:R-:W-:-:S06]  /*0130*/  IMAD.WIDE R4, R9, 0x4, R4 ;  /* 0x0000000409047825 */ /* 0x004fcc00078e0204 */
[----:B------:R-:W4:Y:S01]  /*0140*/  LDG.E R5, desc[UR4][R4.64] ;  /* 0x0000000404057981 */ /* 0x000f22000c1e1900 */
[----:B---3--:R-:W-:-:S04]  /*0150*/  IMAD.WIDE R6, R9, 0x4, R6 ;  /* 0x0000000409067825 */ /* 0x008fc800078e0206 */
[----:B----4-:R-:W-:-:S05]  /*0160*/  FADD R9, R2, R5 ;  /* 0x0000000502097221 */ /* 0x010fca0000000000 */
[----:B------:R-:W-:Y:S01]  /*0170*/  STG.E desc[UR4][R6.64], R9 ;  /* 0x0000000906007986 */ /* 0x000fe2000c101904 */
[----:B------:R-:W-:Y:S05]  /*0180*/  EXIT ;  /* 0x000000000000794d */ /* 0x000fea0003800000 */
.L_x_12:
        /* <DEDUP_REMOVED lines=15> */
.L_x_15:


//--------------------- .nv.shared.reserved.0     --------------------------
	.section	.nv.shared.reserved.0,"aw",@nobits
	.weak		__nv_reservedSMEM_offset_0_alias
	.size		__nv_reservedSMEM_offset_0_alias, 0, 64
	.other		__nv_reservedSMEM_offset_0_alias,@"STO_CUDA_RESERVED_SHARED STV_DEFAULT"
__nv_reservedSMEM_offset_0_alias:
	.zero		0
	.zero		64


//--------------------- .nv.constant0._Z13matAddKernel2PfS_S_i --------------------------
	.section	.nv.constant0._Z13matAddKernel2PfS_S_i,"a",@progbits
	.sectionflags	@""
	.align	4
.nv.constant0._Z13matAddKernel2PfS_S_i:
	.zero		924


//--------------------- .nv.constant0._Z13matAddKernel1PfS_S_i --------------------------
	.section	.nv.constant0._Z13matAddKernel1PfS_S_i,"a",@progbits
	.sectionflags	@""
	.align	4
.nv.constant0._Z13matAddKernel1PfS_S_i:
	.zero		924


//--------------------- .nv.constant0._Z12matAddKernelPfS_S_i --------------------------
	.section	.nv.constant0._Z12matAddKernelPfS_S_i,"a",@progbits
	.sectionflags	@""
	.align	4
.nv.constant0._Z12matAddKernelPfS_S_i:
	.zero		924


//--------------------- SYMBOLS --------------------------

	.type		.nv.reservedSmem.offset0,@object
	.size		.nv.reservedSmem.offset0,0x4
